//
// Generated by NVIDIA NVVM Compiler
//
// Compiler Build ID: CL-36424714
// Cuda compilation tools, release 13.0, V13.0.88
// Based on NVVM 20.0.0
//

.version 9.0
.target sm_100
.address_size 64

	// .globl	_Z11matmul_wmmaPK6__halfS1_PS_iiiff
// _ZZ11matmul_wmmaPK6__halfS1_PS_iiiffE2sA has been demoted
// _ZZ11matmul_wmmaPK6__halfS1_PS_iiiffE2sB has been demoted
// _ZZ11matmul_wmmaPK6__halfS1_PS_iiiffE2sC has been demoted

.visible .entry _Z11matmul_wmmaPK6__halfS1_PS_iiiff(
	.param .u64 .ptr .align 1 _Z11matmul_wmmaPK6__halfS1_PS_iiiff_param_0,
	.param .u64 .ptr .align 1 _Z11matmul_wmmaPK6__halfS1_PS_iiiff_param_1,
	.param .u64 .ptr .align 1 _Z11matmul_wmmaPK6__halfS1_PS_iiiff_param_2,
	.param .u32 _Z11matmul_wmmaPK6__halfS1_PS_iiiff_param_3,
	.param .u32 _Z11matmul_wmmaPK6__halfS1_PS_iiiff_param_4,
	.param .u32 _Z11matmul_wmmaPK6__halfS1_PS_iiiff_param_5,
	.param .f32 _Z11matmul_wmmaPK6__halfS1_PS_iiiff_param_6,
	.param .f32 _Z11matmul_wmmaPK6__halfS1_PS_iiiff_param_7
)
{
	.reg .pred 	%p<244>;
	.reg .b16 	%rs<241>;
	.reg .b32 	%r<782>;
	.reg .b32 	%f<469>;
	.reg .b64 	%rd<167>;
	// demoted variable
	.shared .align 2 .b8 _ZZ11matmul_wmmaPK6__halfS1_PS_iiiffE2sA[8192];
	// demoted variable
	.shared .align 2 .b8 _ZZ11matmul_wmmaPK6__halfS1_PS_iiiffE2sB[8192];
	// demoted variable
	.shared .align 2 .b8 _ZZ11matmul_wmmaPK6__halfS1_PS_iiiffE2sC[32768];
	ld.param.u64 	%rd4, [_Z11matmul_wmmaPK6__halfS1_PS_iiiff_param_0];
	ld.param.u64 	%rd5, [_Z11matmul_wmmaPK6__halfS1_PS_iiiff_param_1];
	ld.param.u64 	%rd6, [_Z11matmul_wmmaPK6__halfS1_PS_iiiff_param_2];
	ld.param.u32 	%r240, [_Z11matmul_wmmaPK6__halfS1_PS_iiiff_param_3];
	ld.param.u32 	%r241, [_Z11matmul_wmmaPK6__halfS1_PS_iiiff_param_4];
	ld.param.u32 	%r242, [_Z11matmul_wmmaPK6__halfS1_PS_iiiff_param_5];
	ld.param.f32 	%f193, [_Z11matmul_wmmaPK6__halfS1_PS_iiiff_param_6];
	ld.param.f32 	%f194, [_Z11matmul_wmmaPK6__halfS1_PS_iiiff_param_7];
	cvta.to.global.u64 	%rd1, %rd4;
	cvta.to.global.u64 	%rd2, %rd5;
	cvta.to.global.u64 	%rd3, %rd6;
	mov.u32 	%r1, %tid.x;
	mov.u32 	%r243, %ctaid.y;
	shl.b32 	%r2, %r243, 7;
	mov.u32 	%r244, %ctaid.x;
	shl.b32 	%r3, %r244, 7;
	shr.u32 	%r245, %r1, 2;
	and.b32  	%r4, %r245, 224;
	and.b32  	%r5, %r1, 96;
	setp.lt.s32 	%p1, %r242, 1;
	mov.f32 	%f405, 0f00000000;
	mov.f32 	%f406, %f405;
	mov.f32 	%f407, %f405;
	mov.f32 	%f408, %f405;
	mov.f32 	%f409, %f405;
	mov.f32 	%f410, %f405;
	mov.f32 	%f411, %f405;
	mov.f32 	%f412, %f405;
	mov.f32 	%f413, %f405;
	mov.f32 	%f414, %f405;
	mov.f32 	%f415, %f405;
	mov.f32 	%f416, %f405;
	mov.f32 	%f417, %f405;
	mov.f32 	%f418, %f405;
	mov.f32 	%f419, %f405;
	mov.f32 	%f420, %f405;
	mov.f32 	%f421, %f405;
	mov.f32 	%f422, %f405;
	mov.f32 	%f423, %f405;
	mov.f32 	%f424, %f405;
	mov.f32 	%f425, %f405;
	mov.f32 	%f426, %f405;
	mov.f32 	%f427, %f405;
	mov.f32 	%f428, %f405;
	mov.f32 	%f429, %f405;
	mov.f32 	%f430, %f405;
	mov.f32 	%f431, %f405;
	mov.f32 	%f432, %f405;
	mov.f32 	%f433, %f405;
	mov.f32 	%f434, %f405;
	mov.f32 	%f435, %f405;
	mov.f32 	%f436, %f405;
	@%p1 bra 	$L__BB0_51;
	and.b32  	%r758, %r1, 31;
	shl.b32 	%r247, %r1, 1;
	and.b32  	%r248, %r247, 62;
	mov.u32 	%r249, _ZZ11matmul_wmmaPK6__halfS1_PS_iiiffE2sA;
	add.s32 	%r250, %r249, %r248;
	and.b32  	%r251, %r1, 127;
	add.s32 	%r7, %r3, %r251;
	and.b32  	%r252, %r247, 254;
	mov.u32 	%r253, _ZZ11matmul_wmmaPK6__halfS1_PS_iiiffE2sB;
	add.s32 	%r254, %r253, %r252;
	shr.u32 	%r255, %r1, 5;
	add.s32 	%r8, %r255, %r2;
	add.s32 	%r256, %r1, 512;
	shr.u32 	%r257, %r256, 5;
	add.s32 	%r9, %r257, %r2;
	shl.b32 	%r258, %r257, 6;
	add.s32 	%r10, %r250, %r258;
	or.b32  	%r259, %r1, 1024;
	shr.u32 	%r260, %r259, 5;
	add.s32 	%r11, %r260, %r2;
	shl.b32 	%r261, %r260, 6;
	add.s32 	%r12, %r250, %r261;
	add.s32 	%r262, %r1, 1536;
	shr.u32 	%r263, %r262, 5;
	add.s32 	%r13, %r263, %r2;
	shl.b32 	%r264, %r263, 6;
	add.s32 	%r14, %r250, %r264;
	or.b32  	%r265, %r1, 2048;
	shr.u32 	%r266, %r265, 5;
	add.s32 	%r15, %r266, %r2;
	shl.b32 	%r267, %r266, 6;
	add.s32 	%r16, %r250, %r267;
	add.s32 	%r268, %r1, 2560;
	shr.u32 	%r269, %r268, 5;
	add.s32 	%r17, %r269, %r2;
	shl.b32 	%r270, %r269, 6;
	add.s32 	%r18, %r250, %r270;
	or.b32  	%r271, %r1, 3072;
	shr.u32 	%r272, %r271, 5;
	add.s32 	%r19, %r272, %r2;
	shl.b32 	%r273, %r272, 6;
	add.s32 	%r20, %r250, %r273;
	add.s32 	%r274, %r1, 3584;
	shr.u32 	%r275, %r274, 5;
	add.s32 	%r21, %r275, %r2;
	shr.u32 	%r756, %r1, 7;
	shr.u32 	%r767, %r256, 7;
	shr.u32 	%r769, %r259, 7;
	shl.b32 	%r276, %r769, 8;
	add.s32 	%r25, %r254, %r276;
	shr.u32 	%r771, %r262, 7;
	shl.b32 	%r277, %r771, 8;
	add.s32 	%r27, %r254, %r277;
	shr.u32 	%r773, %r265, 7;
	shl.b32 	%r278, %r773, 8;
	add.s32 	%r29, %r254, %r278;
	shr.u32 	%r775, %r268, 7;
	shl.b32 	%r279, %r775, 8;
	add.s32 	%r31, %r254, %r279;
	shr.u32 	%r777, %r271, 7;
	shl.b32 	%r280, %r777, 8;
	add.s32 	%r33, %r254, %r280;
	shr.u32 	%r779, %r274, 7;
	shl.b32 	%r281, %r779, 8;
	add.s32 	%r35, %r254, %r281;
	shl.b32 	%r282, %r4, 6;
	add.s32 	%r36, %r249, %r282;
	shl.b32 	%r283, %r5, 1;
	add.s32 	%r37, %r253, %r283;
	mad.lo.s32 	%r780, %r241, %r779, %r7;
	shl.b32 	%r39, %r241, 5;
	mad.lo.s32 	%r778, %r241, %r777, %r7;
	mad.lo.s32 	%r776, %r241, %r775, %r7;
	mad.lo.s32 	%r774, %r241, %r773, %r7;
	mad.lo.s32 	%r772, %r241, %r771, %r7;
	mad.lo.s32 	%r770, %r241, %r769, %r7;
	mad.lo.s32 	%r768, %r241, %r767, %r7;
	mad.lo.s32 	%r766, %r21, %r242, %r758;
	mad.lo.s32 	%r765, %r19, %r242, %r758;
	mad.lo.s32 	%r764, %r17, %r242, %r758;
	mad.lo.s32 	%r763, %r15, %r242, %r758;
	mad.lo.s32 	%r762, %r13, %r242, %r758;
	mad.lo.s32 	%r761, %r11, %r242, %r758;
	mad.lo.s32 	%r760, %r9, %r242, %r758;
	mad.lo.s32 	%r759, %r8, %r242, %r758;
	mad.lo.s32 	%r757, %r241, %r756, %r7;
	mov.b32 	%r781, 0;
	mov.f32 	%f405, 0f00000000;
$L__BB0_2:
	setp.ge.s32 	%p2, %r8, %r240;
	setp.ge.s32 	%p3, %r758, %r242;
	or.pred  	%p4, %p2, %p3;
	@%p4 bra 	$L__BB0_4;
	mul.wide.u32 	%rd7, %r759, 2;
	add.s64 	%rd8, %rd1, %rd7;
	ld.global.u16 	%rs225, [%rd8];
	bra.uni 	$L__BB0_5;
$L__BB0_4:
	mov.f32 	%f197, 0f00000000;
	// begin inline asm
	{  cvt.rn.f16.f32 %rs225, %f197;}

	// end inline asm
$L__BB0_5:
	setp.lt.s32 	%p5, %r758, %r242;
	setp.lt.s32 	%p6, %r9, %r240;
	shl.b32 	%r284, %r1, 1;
	and.b32  	%r285, %r284, 62;
	mov.u32 	%r286, _ZZ11matmul_wmmaPK6__halfS1_PS_iiiffE2sA;
	add.s32 	%r287, %r286, %r285;
	and.b32  	%r288, %r284, 1984;
	add.s32 	%r289, %r287, %r288;
	st.shared.u16 	[%r289], %rs225;
	and.pred  	%p7, %p6, %p5;
	@%p7 bra 	$L__BB0_7;
	mov.f32 	%f198, 0f00000000;
	// begin inline asm
	{  cvt.rn.f16.f32 %rs226, %f198;}

	// end inline asm
	bra.uni 	$L__BB0_8;
$L__BB0_7:
	mul.wide.u32 	%rd9, %r760, 2;
	add.s64 	%rd10, %rd1, %rd9;
	ld.global.u16 	%rs226, [%rd10];
$L__BB0_8:
	setp.lt.s32 	%p8, %r758, %r242;
	setp.lt.s32 	%p9, %r11, %r240;
	st.shared.u16 	[%r10], %rs226;
	and.pred  	%p10, %p9, %p8;
	@%p10 bra 	$L__BB0_10;
	mov.f32 	%f199, 0f00000000;
	// begin inline asm
	{  cvt.rn.f16.f32 %rs227, %f199;}

	// end inline asm
	bra.uni 	$L__BB0_11;
$L__BB0_10:
	mul.wide.u32 	%rd11, %r761, 2;
	add.s64 	%rd12, %rd1, %rd11;
	ld.global.u16 	%rs227, [%rd12];
$L__BB0_11:
	setp.lt.s32 	%p11, %r758, %r242;
	setp.lt.s32 	%p12, %r13, %r240;
	st.shared.u16 	[%r12], %rs227;
	and.pred  	%p13, %p12, %p11;
	@%p13 bra 	$L__BB0_13;
	mov.f32 	%f200, 0f00000000;
	// begin inline asm
	{  cvt.rn.f16.f32 %rs228, %f200;}

	// end inline asm
	bra.uni 	$L__BB0_14;
$L__BB0_13:
	mul.wide.u32 	%rd13, %r762, 2;
	add.s64 	%rd14, %rd1, %rd13;
	ld.global.u16 	%rs228, [%rd14];
$L__BB0_14:
	setp.lt.s32 	%p14, %r758, %r242;
	setp.lt.s32 	%p15, %r15, %r240;
	st.shared.u16 	[%r14], %rs228;
	and.pred  	%p16, %p15, %p14;
	@%p16 bra 	$L__BB0_16;
	mov.f32 	%f201, 0f00000000;
	// begin inline asm
	{  cvt.rn.f16.f32 %rs229, %f201;}

	// end inline asm
	bra.uni 	$L__BB0_17;
$L__BB0_16:
	mul.wide.u32 	%rd15, %r763, 2;
	add.s64 	%rd16, %rd1, %rd15;
	ld.global.u16 	%rs229, [%rd16];
$L__BB0_17:
	setp.lt.s32 	%p17, %r758, %r242;
	setp.lt.s32 	%p18, %r17, %r240;
	st.shared.u16 	[%r16], %rs229;
	and.pred  	%p19, %p18, %p17;
	@%p19 bra 	$L__BB0_19;
	mov.f32 	%f202, 0f00000000;
	// begin inline asm
	{  cvt.rn.f16.f32 %rs230, %f202;}

	// end inline asm
	bra.uni 	$L__BB0_20;
$L__BB0_19:
	mul.wide.u32 	%rd17, %r764, 2;
	add.s64 	%rd18, %rd1, %rd17;
	ld.global.u16 	%rs230, [%rd18];
$L__BB0_20:
	setp.lt.s32 	%p20, %r758, %r242;
	setp.lt.s32 	%p21, %r19, %r240;
	st.shared.u16 	[%r18], %rs230;
	and.pred  	%p22, %p21, %p20;
	@%p22 bra 	$L__BB0_22;
	mov.f32 	%f203, 0f00000000;
	// begin inline asm
	{  cvt.rn.f16.f32 %rs231, %f203;}

	// end inline asm
	bra.uni 	$L__BB0_23;
$L__BB0_22:
	mul.wide.u32 	%rd19, %r765, 2;
	add.s64 	%rd20, %rd1, %rd19;
	ld.global.u16 	%rs231, [%rd20];
$L__BB0_23:
	setp.lt.s32 	%p23, %r758, %r242;
	setp.lt.s32 	%p24, %r21, %r240;
	st.shared.u16 	[%r20], %rs231;
	and.pred  	%p25, %p24, %p23;
	@%p25 bra 	$L__BB0_25;
	mov.f32 	%f204, 0f00000000;
	// begin inline asm
	{  cvt.rn.f16.f32 %rs232, %f204;}

	// end inline asm
	bra.uni 	$L__BB0_26;
$L__BB0_25:
	mul.wide.u32 	%rd21, %r766, 2;
	add.s64 	%rd22, %rd1, %rd21;
	ld.global.u16 	%rs232, [%rd22];
$L__BB0_26:
	setp.ge.s32 	%p26, %r7, %r241;
	add.s32 	%r294, %r284, 7168;
	and.b32  	%r295, %r294, 16320;
	add.s32 	%r296, %r287, %r295;
	st.shared.u16 	[%r296], %rs232;
	setp.ge.s32 	%p27, %r756, %r242;
	or.pred  	%p28, %p27, %p26;
	@%p28 bra 	$L__BB0_28;
	mul.wide.s32 	%rd23, %r757, 2;
	add.s64 	%rd24, %rd2, %rd23;
	ld.global.u16 	%rs233, [%rd24];
	bra.uni 	$L__BB0_29;
$L__BB0_28:
	mov.f32 	%f205, 0f00000000;
	// begin inline asm
	{  cvt.rn.f16.f32 %rs233, %f205;}

	// end inline asm
$L__BB0_29:
	setp.lt.s32 	%p29, %r7, %r241;
	and.b32  	%r298, %r284, 254;
	mov.u32 	%r299, _ZZ11matmul_wmmaPK6__halfS1_PS_iiiffE2sB;
	add.s32 	%r300, %r299, %r298;
	and.b32  	%r301, %r284, 1792;
	add.s32 	%r302, %r300, %r301;
	st.shared.u16 	[%r302], %rs233;
	setp.lt.s32 	%p30, %r767, %r242;
	and.pred  	%p31, %p30, %p29;
	@%p31 bra 	$L__BB0_31;
	mov.f32 	%f206, 0f00000000;
	// begin inline asm
	{  cvt.rn.f16.f32 %rs234, %f206;}

	// end inline asm
	bra.uni 	$L__BB0_32;
$L__BB0_31:
	mul.wide.s32 	%rd25, %r768, 2;
	add.s64 	%rd26, %rd2, %rd25;
	ld.global.u16 	%rs234, [%rd26];
$L__BB0_32:
	setp.lt.s32 	%p32, %r7, %r241;
	add.s32 	%r307, %r284, 1024;
	and.b32  	%r308, %r307, 3840;
	add.s32 	%r309, %r300, %r308;
	st.shared.u16 	[%r309], %rs234;
	setp.lt.s32 	%p33, %r769, %r242;
	and.pred  	%p34, %p33, %p32;
	@%p34 bra 	$L__BB0_34;
	mov.f32 	%f207, 0f00000000;
	// begin inline asm
	{  cvt.rn.f16.f32 %rs235, %f207;}

	// end inline asm
	bra.uni 	$L__BB0_35;
$L__BB0_34:
	mul.wide.s32 	%rd27, %r770, 2;
	add.s64 	%rd28, %rd2, %rd27;
	ld.global.u16 	%rs235, [%rd28];
$L__BB0_35:
	setp.lt.s32 	%p35, %r7, %r241;
	st.shared.u16 	[%r25], %rs235;
	setp.lt.s32 	%p36, %r771, %r242;
	and.pred  	%p37, %p36, %p35;
	@%p37 bra 	$L__BB0_37;
	mov.f32 	%f208, 0f00000000;
	// begin inline asm
	{  cvt.rn.f16.f32 %rs236, %f208;}

	// end inline asm
	bra.uni 	$L__BB0_38;
$L__BB0_37:
	mul.wide.s32 	%rd29, %r772, 2;
	add.s64 	%rd30, %rd2, %rd29;
	ld.global.u16 	%rs236, [%rd30];
$L__BB0_38:
	setp.lt.s32 	%p38, %r7, %r241;
	st.shared.u16 	[%r27], %rs236;
	setp.lt.s32 	%p39, %r773, %r242;
	and.pred  	%p40, %p39, %p38;
	@%p40 bra 	$L__BB0_40;
	mov.f32 	%f209, 0f00000000;
	// begin inline asm
	{  cvt.rn.f16.f32 %rs237, %f209;}

	// end inline asm
	bra.uni 	$L__BB0_41;
$L__BB0_40:
	mul.wide.s32 	%rd31, %r774, 2;
	add.s64 	%rd32, %rd2, %rd31;
	ld.global.u16 	%rs237, [%rd32];
$L__BB0_41:
	setp.lt.s32 	%p41, %r7, %r241;
	st.shared.u16 	[%r29], %rs237;
	setp.lt.s32 	%p42, %r775, %r242;
	and.pred  	%p43, %p42, %p41;
	@%p43 bra 	$L__BB0_43;
	mov.f32 	%f210, 0f00000000;
	// begin inline asm
	{  cvt.rn.f16.f32 %rs238, %f210;}

	// end inline asm
	bra.uni 	$L__BB0_44;
$L__BB0_43:
	mul.wide.s32 	%rd33, %r776, 2;
	add.s64 	%rd34, %rd2, %rd33;
	ld.global.u16 	%rs238, [%rd34];
$L__BB0_44:
	setp.lt.s32 	%p44, %r7, %r241;
	st.shared.u16 	[%r31], %rs238;
	setp.lt.s32 	%p45, %r777, %r242;
	and.pred  	%p46, %p45, %p44;
	@%p46 bra 	$L__BB0_46;
	mov.f32 	%f211, 0f00000000;
	// begin inline asm
	{  cvt.rn.f16.f32 %rs239, %f211;}

	// end inline asm
	bra.uni 	$L__BB0_47;
$L__BB0_46:
	mul.wide.s32 	%rd35, %r778, 2;
	add.s64 	%rd36, %rd2, %rd35;
	ld.global.u16 	%rs239, [%rd36];
$L__BB0_47:
	setp.lt.s32 	%p47, %r7, %r241;
	st.shared.u16 	[%r33], %rs239;
	setp.lt.s32 	%p48, %r779, %r242;
	and.pred  	%p49, %p48, %p47;
	@%p49 bra 	$L__BB0_49;
	mov.f32 	%f212, 0f00000000;
	// begin inline asm
	{  cvt.rn.f16.f32 %rs240, %f212;}

	// end inline asm
	bra.uni 	$L__BB0_50;
$L__BB0_49:
	mul.wide.s32 	%rd37, %r780, 2;
	add.s64 	%rd38, %rd2, %rd37;
	ld.global.u16 	%rs240, [%rd38];
$L__BB0_50:
	st.shared.u16 	[%r35], %rs240;
	bar.sync 	0;
	mov.b32 	%r310, 32;
	wmma.load.a.sync.aligned.row.m16n16k16.shared.f16 	{%r311, %r312, %r313, %r314, %r315, %r316, %r317, %r318}, [%r36], %r310;
	add.s32 	%r319, %r36, 1024;
	wmma.load.a.sync.aligned.row.m16n16k16.shared.f16 	{%r320, %r321, %r322, %r323, %r324, %r325, %r326, %r327}, [%r319], %r310;
	mov.b32 	%r328, 128;
	wmma.load.b.sync.aligned.row.m16n16k16.shared.f16 	{%r329, %r330, %r331, %r332, %r333, %r334, %r335, %r336}, [%r37], %r328;
	add.s32 	%r337, %r37, 32;
	wmma.load.b.sync.aligned.row.m16n16k16.shared.f16 	{%r338, %r339, %r340, %r341, %r342, %r343, %r344, %r345}, [%r337], %r328;
	wmma.mma.sync.aligned.row.row.m16n16k16.f32.f32 {%f213, %f214, %f215, %f216, %f217, %f218, %f219, %f220}, {%r311, %r312, %r313, %r314, %r315, %r316, %r317, %r318}, {%r329, %r330, %r331, %r332, %r333, %r334, %r335, %r336}, {%f432, %f431, %f430, %f429, %f428, %f427, %f426, %f425};
	wmma.mma.sync.aligned.row.row.m16n16k16.f32.f32 {%f221, %f222, %f223, %f224, %f225, %f226, %f227, %f228}, {%r311, %r312, %r313, %r314, %r315, %r316, %r317, %r318}, {%r338, %r339, %r340, %r341, %r342, %r343, %r344, %r345}, {%f424, %f423, %f422, %f421, %f420, %f419, %f418, %f417};
	wmma.mma.sync.aligned.row.row.m16n16k16.f32.f32 {%f229, %f230, %f231, %f232, %f233, %f234, %f235, %f236}, {%r320, %r321, %r322, %r323, %r324, %r325, %r326, %r327}, {%r329, %r330, %r331, %r332, %r333, %r334, %r335, %r336}, {%f416, %f415, %f414, %f413, %f412, %f411, %f410, %f409};
	wmma.mma.sync.aligned.row.row.m16n16k16.f32.f32 {%f237, %f238, %f239, %f240, %f241, %f242, %f243, %f244}, {%r320, %r321, %r322, %r323, %r324, %r325, %r326, %r327}, {%r338, %r339, %r340, %r341, %r342, %r343, %r344, %r345}, {%f408, %f407, %f406, %f405, %f433, %f434, %f435, %f436};
	add.s32 	%r346, %r36, 32;
	wmma.load.a.sync.aligned.row.m16n16k16.shared.f16 	{%r347, %r348, %r349, %r350, %r351, %r352, %r353, %r354}, [%r346], %r310;
	add.s32 	%r355, %r36, 1056;
	wmma.load.a.sync.aligned.row.m16n16k16.shared.f16 	{%r356, %r357, %r358, %r359, %r360, %r361, %r362, %r363}, [%r355], %r310;
	add.s32 	%r364, %r37, 4096;
	wmma.load.b.sync.aligned.row.m16n16k16.shared.f16 	{%r365, %r366, %r367, %r368, %r369, %r370, %r371, %r372}, [%r364], %r328;
	add.s32 	%r373, %r37, 4128;
	wmma.load.b.sync.aligned.row.m16n16k16.shared.f16 	{%r374, %r375, %r376, %r377, %r378, %r379, %r380, %r381}, [%r373], %r328;
	wmma.mma.sync.aligned.row.row.m16n16k16.f32.f32 {%f432, %f431, %f430, %f429, %f428, %f427, %f426, %f425}, {%r347, %r348, %r349, %r350, %r351, %r352, %r353, %r354}, {%r365, %r366, %r367, %r368, %r369, %r370, %r371, %r372}, {%f213, %f214, %f215, %f216, %f217, %f218, %f219, %f220};
	wmma.mma.sync.aligned.row.row.m16n16k16.f32.f32 {%f424, %f423, %f422, %f421, %f420, %f419, %f418, %f417}, {%r347, %r348, %r349, %r350, %r351, %r352, %r353, %r354}, {%r374, %r375, %r376, %r377, %r378, %r379, %r380, %r381}, {%f221, %f222, %f223, %f224, %f225, %f226, %f227, %f228};
	wmma.mma.sync.aligned.row.row.m16n16k16.f32.f32 {%f416, %f415, %f414, %f413, %f412, %f411, %f410, %f409}, {%r356, %r357, %r358, %r359, %r360, %r361, %r362, %r363}, {%r365, %r366, %r367, %r368, %r369, %r370, %r371, %r372}, {%f229, %f230, %f231, %f232, %f233, %f234, %f235, %f236};
	wmma.mma.sync.aligned.row.row.m16n16k16.f32.f32 {%f408, %f407, %f406, %f405, %f433, %f434, %f435, %f436}, {%r356, %r357, %r358, %r359, %r360, %r361, %r362, %r363}, {%r374, %r375, %r376, %r377, %r378, %r379, %r380, %r381}, {%f237, %f238, %f239, %f240, %f241, %f242, %f243, %f244};
	bar.sync 	0;
	add.s32 	%r781, %r781, 32;
	add.s32 	%r780, %r780, %r39;
	add.s32 	%r779, %r779, 32;
	add.s32 	%r778, %r778, %r39;
	add.s32 	%r777, %r777, 32;
	add.s32 	%r776, %r776, %r39;
	add.s32 	%r775, %r775, 32;
	add.s32 	%r774, %r774, %r39;
	add.s32 	%r773, %r773, 32;
	add.s32 	%r772, %r772, %r39;
	add.s32 	%r771, %r771, 32;
	add.s32 	%r770, %r770, %r39;
	add.s32 	%r769, %r769, 32;
	add.s32 	%r768, %r768, %r39;
	add.s32 	%r767, %r767, 32;
	add.s32 	%r766, %r766, 32;
	add.s32 	%r765, %r765, 32;
	add.s32 	%r764, %r764, 32;
	add.s32 	%r763, %r763, 32;
	add.s32 	%r762, %r762, 32;
	add.s32 	%r761, %r761, 32;
	add.s32 	%r760, %r760, 32;
	add.s32 	%r759, %r759, 32;
	add.s32 	%r758, %r758, 32;
	add.s32 	%r757, %r757, %r39;
	add.s32 	%r756, %r756, 32;
	setp.lt.s32 	%p50, %r781, %r242;
	@%p50 bra 	$L__BB0_2;
$L__BB0_51:
	setp.eq.f32 	%p51, %f194, 0f00000000;
	shl.b32 	%r382, %r1, 6;
	and.b32  	%r383, %r382, 57344;
	mov.u32 	%r384, _ZZ11matmul_wmmaPK6__halfS1_PS_iiiffE2sC;
	add.s32 	%r385, %r384, %r383;
	shl.b32 	%r386, %r1, 1;
	and.b32  	%r387, %r386, 192;
	add.s32 	%r107, %r385, %r387;
	@%p51 bra 	$L__BB0_149;
	and.b32  	%r389, %r1, 127;
	add.s32 	%r108, %r3, %r389;
	setp.ge.s32 	%p52, %r108, %r241;
	and.b32  	%r391, %r386, 254;
	add.s32 	%r109, %r384, %r391;
	shr.u32 	%r110, %r1, 7;
	add.s32 	%r111, %r110, %r2;
	setp.ge.s32 	%p53, %r111, %r240;
	or.pred  	%p54, %p53, %p52;
	@%p54 bra 	$L__BB0_54;
	shl.b32 	%r395, %r110, 8;
	add.s32 	%r396, %r109, %r395;
	mad.lo.s32 	%r397, %r111, %r241, %r108;
	mul.wide.s32 	%rd39, %r397, 2;
	add.s64 	%rd40, %rd3, %rd39;
	ld.global.u16 	%rs66, [%rd40];
	st.shared.u16 	[%r396], %rs66;
	bra.uni 	$L__BB0_55;
$L__BB0_54:
	mov.f32 	%f245, 0f00000000;
	// begin inline asm
	{  cvt.rn.f16.f32 %rs65, %f245;}

	// end inline asm
	shl.b32 	%r393, %r110, 8;
	add.s32 	%r394, %r109, %r393;
	st.shared.u16 	[%r394], %rs65;
$L__BB0_55:
	setp.lt.s32 	%p55, %r108, %r241;
	add.s32 	%r398, %r1, 512;
	shr.u32 	%r112, %r398, 7;
	add.s32 	%r113, %r112, %r2;
	setp.lt.s32 	%p56, %r113, %r240;
	and.pred  	%p57, %p56, %p55;
	@%p57 bra 	$L__BB0_57;
	mov.f32 	%f246, 0f00000000;
	// begin inline asm
	{  cvt.rn.f16.f32 %rs67, %f246;}

	// end inline asm
	shl.b32 	%r399, %r112, 8;
	add.s32 	%r400, %r109, %r399;
	st.shared.u16 	[%r400], %rs67;
	bra.uni 	$L__BB0_58;
$L__BB0_57:
	shl.b32 	%r401, %r112, 8;
	add.s32 	%r402, %r109, %r401;
	mad.lo.s32 	%r403, %r113, %r241, %r108;
	mul.wide.s32 	%rd41, %r403, 2;
	add.s64 	%rd42, %rd3, %rd41;
	ld.global.u16 	%rs68, [%rd42];
	st.shared.u16 	[%r402], %rs68;
$L__BB0_58:
	setp.lt.s32 	%p58, %r108, %r241;
	or.b32  	%r404, %r1, 1024;
	shr.u32 	%r114, %r404, 7;
	add.s32 	%r115, %r114, %r2;
	setp.lt.s32 	%p59, %r115, %r240;
	and.pred  	%p60, %p59, %p58;
	@%p60 bra 	$L__BB0_60;
	mov.f32 	%f247, 0f00000000;
	// begin inline asm
	{  cvt.rn.f16.f32 %rs69, %f247;}

	// end inline asm
	shl.b32 	%r405, %r114, 8;
	add.s32 	%r406, %r109, %r405;
	st.shared.u16 	[%r406], %rs69;
	bra.uni 	$L__BB0_61;
$L__BB0_60:
	shl.b32 	%r407, %r114, 8;
	add.s32 	%r408, %r109, %r407;
	mad.lo.s32 	%r409, %r115, %r241, %r108;
	mul.wide.s32 	%rd43, %r409, 2;
	add.s64 	%rd44, %rd3, %rd43;
	ld.global.u16 	%rs70, [%rd44];
	st.shared.u16 	[%r408], %rs70;
$L__BB0_61:
	setp.lt.s32 	%p61, %r108, %r241;
	add.s32 	%r410, %r1, 1536;
	shr.u32 	%r116, %r410, 7;
	add.s32 	%r117, %r116, %r2;
	setp.lt.s32 	%p62, %r117, %r240;
	and.pred  	%p63, %p62, %p61;
	@%p63 bra 	$L__BB0_63;
	mov.f32 	%f248, 0f00000000;
	// begin inline asm
	{  cvt.rn.f16.f32 %rs71, %f248;}

	// end inline asm
	shl.b32 	%r411, %r116, 8;
	add.s32 	%r412, %r109, %r411;
	st.shared.u16 	[%r412], %rs71;
	bra.uni 	$L__BB0_64;
$L__BB0_63:
	shl.b32 	%r413, %r116, 8;
	add.s32 	%r414, %r109, %r413;
	mad.lo.s32 	%r415, %r117, %r241, %r108;
	mul.wide.s32 	%rd45, %r415, 2;
	add.s64 	%rd46, %rd3, %rd45;
	ld.global.u16 	%rs72, [%rd46];
	st.shared.u16 	[%r414], %rs72;
$L__BB0_64:
	setp.lt.s32 	%p64, %r108, %r241;
	or.b32  	%r416, %r1, 2048;
	shr.u32 	%r118, %r416, 7;
	add.s32 	%r119, %r118, %r2;
	setp.lt.s32 	%p65, %r119, %r240;
	and.pred  	%p66, %p65, %p64;
	@%p66 bra 	$L__BB0_66;
	mov.f32 	%f249, 0f00000000;
	// begin inline asm
	{  cvt.rn.f16.f32 %rs73, %f249;}

	// end inline asm
	shl.b32 	%r417, %r118, 8;
	add.s32 	%r418, %r109, %r417;
	st.shared.u16 	[%r418], %rs73;
	bra.uni 	$L__BB0_67;
$L__BB0_66:
	shl.b32 	%r419, %r118, 8;
	add.s32 	%r420, %r109, %r419;
	mad.lo.s32 	%r421, %r119, %r241, %r108;
	mul.wide.s32 	%rd47, %r421, 2;
	add.s64 	%rd48, %rd3, %rd47;
	ld.global.u16 	%rs74, [%rd48];
	st.shared.u16 	[%r420], %rs74;
$L__BB0_67:
	setp.lt.s32 	%p67, %r108, %r241;
	add.s32 	%r422, %r1, 2560;
	shr.u32 	%r120, %r422, 7;
	add.s32 	%r121, %r120, %r2;
	setp.lt.s32 	%p68, %r121, %r240;
	and.pred  	%p69, %p68, %p67;
	@%p69 bra 	$L__BB0_69;
	mov.f32 	%f250, 0f00000000;
	// begin inline asm
	{  cvt.rn.f16.f32 %rs75, %f250;}

	// end inline asm
	shl.b32 	%r423, %r120, 8;
	add.s32 	%r424, %r109, %r423;
	st.shared.u16 	[%r424], %rs75;
	bra.uni 	$L__BB0_70;
$L__BB0_69:
	shl.b32 	%r425, %r120, 8;
	add.s32 	%r426, %r109, %r425;
	mad.lo.s32 	%r427, %r121, %r241, %r108;
	mul.wide.s32 	%rd49, %r427, 2;
	add.s64 	%rd50, %rd3, %rd49;
	ld.global.u16 	%rs76, [%rd50];
	st.shared.u16 	[%r426], %rs76;
$L__BB0_70:
	setp.lt.s32 	%p70, %r108, %r241;
	or.b32  	%r428, %r1, 3072;
	shr.u32 	%r122, %r428, 7;
	add.s32 	%r123, %r122, %r2;
	setp.lt.s32 	%p71, %r123, %r240;
	and.pred  	%p72, %p71, %p70;
	@%p72 bra 	$L__BB0_72;
	mov.f32 	%f251, 0f00000000;
	// begin inline asm
	{  cvt.rn.f16.f32 %rs77, %f251;}

	// end inline asm
	shl.b32 	%r429, %r122, 8;
	add.s32 	%r430, %r109, %r429;
	st.shared.u16 	[%r430], %rs77;
	bra.uni 	$L__BB0_73;
$L__BB0_72:
	shl.b32 	%r431, %r122, 8;
	add.s32 	%r432, %r109, %r431;
	mad.lo.s32 	%r433, %r123, %r241, %r108;
	mul.wide.s32 	%rd51, %r433, 2;
	add.s64 	%rd52, %rd3, %rd51;
	ld.global.u16 	%rs78, [%rd52];
	st.shared.u16 	[%r432], %rs78;
$L__BB0_73:
	setp.lt.s32 	%p73, %r108, %r241;
	add.s32 	%r434, %r1, 3584;
	shr.u32 	%r124, %r434, 7;
	add.s32 	%r125, %r124, %r2;
	setp.lt.s32 	%p74, %r125, %r240;
	and.pred  	%p75, %p74, %p73;
	@%p75 bra 	$L__BB0_75;
	mov.f32 	%f252, 0f00000000;
	// begin inline asm
	{  cvt.rn.f16.f32 %rs79, %f252;}

	// end inline asm
	shl.b32 	%r435, %r124, 8;
	add.s32 	%r436, %r109, %r435;
	st.shared.u16 	[%r436], %rs79;
	bra.uni 	$L__BB0_76;
$L__BB0_75:
	shl.b32 	%r437, %r124, 8;
	add.s32 	%r438, %r109, %r437;
	mad.lo.s32 	%r439, %r125, %r241, %r108;
	mul.wide.s32 	%rd53, %r439, 2;
	add.s64 	%rd54, %rd3, %rd53;
	ld.global.u16 	%rs80, [%rd54];
	st.shared.u16 	[%r438], %rs80;
$L__BB0_76:
	setp.lt.s32 	%p76, %r108, %r241;
	or.b32  	%r440, %r1, 4096;
	shr.u32 	%r126, %r440, 7;
	add.s32 	%r127, %r126, %r2;
	setp.lt.s32 	%p77, %r127, %r240;
	and.pred  	%p78, %p77, %p76;
	@%p78 bra 	$L__BB0_78;
	mov.f32 	%f253, 0f00000000;
	// begin inline asm
	{  cvt.rn.f16.f32 %rs81, %f253;}

	// end inline asm
	shl.b32 	%r441, %r126, 8;
	add.s32 	%r442, %r109, %r441;
	st.shared.u16 	[%r442], %rs81;
	bra.uni 	$L__BB0_79;
$L__BB0_78:
	shl.b32 	%r443, %r126, 8;
	add.s32 	%r444, %r109, %r443;
	mad.lo.s32 	%r445, %r127, %r241, %r108;
	mul.wide.s32 	%rd55, %r445, 2;
	add.s64 	%rd56, %rd3, %rd55;
	ld.global.u16 	%rs82, [%rd56];
	st.shared.u16 	[%r444], %rs82;
$L__BB0_79:
	setp.lt.s32 	%p79, %r108, %r241;
	add.s32 	%r446, %r1, 4608;
	shr.u32 	%r128, %r446, 7;
	add.s32 	%r129, %r128, %r2;
	setp.lt.s32 	%p80, %r129, %r240;
	and.pred  	%p81, %p80, %p79;
	@%p81 bra 	$L__BB0_81;
	mov.f32 	%f254, 0f00000000;
	// begin inline asm
	{  cvt.rn.f16.f32 %rs83, %f254;}

	// end inline asm
	shl.b32 	%r447, %r128, 8;
	add.s32 	%r448, %r109, %r447;
	st.shared.u16 	[%r448], %rs83;
	bra.uni 	$L__BB0_82;
$L__BB0_81:
	shl.b32 	%r449, %r128, 8;
	add.s32 	%r450, %r109, %r449;
	mad.lo.s32 	%r451, %r129, %r241, %r108;
	mul.wide.s32 	%rd57, %r451, 2;
	add.s64 	%rd58, %rd3, %rd57;
	ld.global.u16 	%rs84, [%rd58];
	st.shared.u16 	[%r450], %rs84;
$L__BB0_82:
	setp.lt.s32 	%p82, %r108, %r241;
	or.b32  	%r452, %r1, 5120;
	shr.u32 	%r130, %r452, 7;
	add.s32 	%r131, %r130, %r2;
	setp.lt.s32 	%p83, %r131, %r240;
	and.pred  	%p84, %p83, %p82;
	@%p84 bra 	$L__BB0_84;
	mov.f32 	%f255, 0f00000000;
	// begin inline asm
	{  cvt.rn.f16.f32 %rs85, %f255;}

	// end inline asm
	shl.b32 	%r453, %r130, 8;
	add.s32 	%r454, %r109, %r453;
	st.shared.u16 	[%r454], %rs85;
	bra.uni 	$L__BB0_85;
$L__BB0_84:
	shl.b32 	%r455, %r130, 8;
	add.s32 	%r456, %r109, %r455;
	mad.lo.s32 	%r457, %r131, %r241, %r108;
	mul.wide.s32 	%rd59, %r457, 2;
	add.s64 	%rd60, %rd3, %rd59;
	ld.global.u16 	%rs86, [%rd60];
	st.shared.u16 	[%r456], %rs86;
$L__BB0_85:
	setp.lt.s32 	%p85, %r108, %r241;
	add.s32 	%r458, %r1, 5632;
	shr.u32 	%r132, %r458, 7;
	add.s32 	%r133, %r132, %r2;
	setp.lt.s32 	%p86, %r133, %r240;
	and.pred  	%p87, %p86, %p85;
	@%p87 bra 	$L__BB0_87;
	mov.f32 	%f256, 0f00000000;
	// begin inline asm
	{  cvt.rn.f16.f32 %rs87, %f256;}

	// end inline asm
	shl.b32 	%r459, %r132, 8;
	add.s32 	%r460, %r109, %r459;
	st.shared.u16 	[%r460], %rs87;
	bra.uni 	$L__BB0_88;
$L__BB0_87:
	shl.b32 	%r461, %r132, 8;
	add.s32 	%r462, %r109, %r461;
	mad.lo.s32 	%r463, %r133, %r241, %r108;
	mul.wide.s32 	%rd61, %r463, 2;
	add.s64 	%rd62, %rd3, %rd61;
	ld.global.u16 	%rs88, [%rd62];
	st.shared.u16 	[%r462], %rs88;
$L__BB0_88:
	setp.lt.s32 	%p88, %r108, %r241;
	or.b32  	%r464, %r1, 6144;
	shr.u32 	%r134, %r464, 7;
	add.s32 	%r135, %r134, %r2;
	setp.lt.s32 	%p89, %r135, %r240;
	and.pred  	%p90, %p89, %p88;
	@%p90 bra 	$L__BB0_90;
	mov.f32 	%f257, 0f00000000;
	// begin inline asm
	{  cvt.rn.f16.f32 %rs89, %f257;}

	// end inline asm
	shl.b32 	%r465, %r134, 8;
	add.s32 	%r466, %r109, %r465;
	st.shared.u16 	[%r466], %rs89;
	bra.uni 	$L__BB0_91;
$L__BB0_90:
	shl.b32 	%r467, %r134, 8;
	add.s32 	%r468, %r109, %r467;
	mad.lo.s32 	%r469, %r135, %r241, %r108;
	mul.wide.s32 	%rd63, %r469, 2;
	add.s64 	%rd64, %rd3, %rd63;
	ld.global.u16 	%rs90, [%rd64];
	st.shared.u16 	[%r468], %rs90;
$L__BB0_91:
	setp.lt.s32 	%p91, %r108, %r241;
	add.s32 	%r470, %r1, 6656;
	shr.u32 	%r136, %r470, 7;
	add.s32 	%r137, %r136, %r2;
	setp.lt.s32 	%p92, %r137, %r240;
	and.pred  	%p93, %p92, %p91;
	@%p93 bra 	$L__BB0_93;
	mov.f32 	%f258, 0f00000000;
	// begin inline asm
	{  cvt.rn.f16.f32 %rs91, %f258;}

	// end inline asm
	shl.b32 	%r471, %r136, 8;
	add.s32 	%r472, %r109, %r471;
	st.shared.u16 	[%r472], %rs91;
	bra.uni 	$L__BB0_94;
$L__BB0_93:
	shl.b32 	%r473, %r136, 8;
	add.s32 	%r474, %r109, %r473;
	mad.lo.s32 	%r475, %r137, %r241, %r108;
	mul.wide.s32 	%rd65, %r475, 2;
	add.s64 	%rd66, %rd3, %rd65;
	ld.global.u16 	%rs92, [%rd66];
	st.shared.u16 	[%r474], %rs92;
$L__BB0_94:
	setp.lt.s32 	%p94, %r108, %r241;
	or.b32  	%r476, %r1, 7168;
	shr.u32 	%r138, %r476, 7;
	add.s32 	%r139, %r138, %r2;
	setp.lt.s32 	%p95, %r139, %r240;
	and.pred  	%p96, %p95, %p94;
	@%p96 bra 	$L__BB0_96;
	mov.f32 	%f259, 0f00000000;
	// begin inline asm
	{  cvt.rn.f16.f32 %rs93, %f259;}

	// end inline asm
	shl.b32 	%r477, %r138, 8;
	add.s32 	%r478, %r109, %r477;
	st.shared.u16 	[%r478], %rs93;
	bra.uni 	$L__BB0_97;
$L__BB0_96:
	shl.b32 	%r479, %r138, 8;
	add.s32 	%r480, %r109, %r479;
	mad.lo.s32 	%r481, %r139, %r241, %r108;
	mul.wide.s32 	%rd67, %r481, 2;
	add.s64 	%rd68, %rd3, %rd67;
	ld.global.u16 	%rs94, [%rd68];
	st.shared.u16 	[%r480], %rs94;
$L__BB0_97:
	setp.lt.s32 	%p97, %r108, %r241;
	add.s32 	%r482, %r1, 7680;
	shr.u32 	%r140, %r482, 7;
	add.s32 	%r141, %r140, %r2;
	setp.lt.s32 	%p98, %r141, %r240;
	and.pred  	%p99, %p98, %p97;
	@%p99 bra 	$L__BB0_99;
	mov.f32 	%f260, 0f00000000;
	// begin inline asm
	{  cvt.rn.f16.f32 %rs95, %f260;}

	// end inline asm
	shl.b32 	%r483, %r140, 8;
	add.s32 	%r484, %r109, %r483;
	st.shared.u16 	[%r484], %rs95;
	bra.uni 	$L__BB0_100;
$L__BB0_99:
	shl.b32 	%r485, %r140, 8;
	add.s32 	%r486, %r109, %r485;
	mad.lo.s32 	%r487, %r141, %r241, %r108;
	mul.wide.s32 	%rd69, %r487, 2;
	add.s64 	%rd70, %rd3, %rd69;
	ld.global.u16 	%rs96, [%rd70];
	st.shared.u16 	[%r486], %rs96;
$L__BB0_100:
	setp.lt.s32 	%p100, %r108, %r241;
	or.b32  	%r488, %r1, 8192;
	shr.u32 	%r142, %r488, 7;
	add.s32 	%r143, %r142, %r2;
	setp.lt.s32 	%p101, %r143, %r240;
	and.pred  	%p102, %p101, %p100;
	@%p102 bra 	$L__BB0_102;
	mov.f32 	%f261, 0f00000000;
	// begin inline asm
	{  cvt.rn.f16.f32 %rs97, %f261;}

	// end inline asm
	shl.b32 	%r489, %r142, 8;
	add.s32 	%r490, %r109, %r489;
	st.shared.u16 	[%r490], %rs97;
	bra.uni 	$L__BB0_103;
$L__BB0_102:
	shl.b32 	%r491, %r142, 8;
	add.s32 	%r492, %r109, %r491;
	mad.lo.s32 	%r493, %r143, %r241, %r108;
	mul.wide.s32 	%rd71, %r493, 2;
	add.s64 	%rd72, %rd3, %rd71;
	ld.global.u16 	%rs98, [%rd72];
	st.shared.u16 	[%r492], %rs98;
$L__BB0_103:
	setp.lt.s32 	%p103, %r108, %r241;
	add.s32 	%r494, %r1, 8704;
	shr.u32 	%r144, %r494, 7;
	add.s32 	%r145, %r144, %r2;
	setp.lt.s32 	%p104, %r145, %r240;
	and.pred  	%p105, %p104, %p103;
	@%p105 bra 	$L__BB0_105;
	mov.f32 	%f262, 0f00000000;
	// begin inline asm
	{  cvt.rn.f16.f32 %rs99, %f262;}

	// end inline asm
	shl.b32 	%r495, %r144, 8;
	add.s32 	%r496, %r109, %r495;
	st.shared.u16 	[%r496], %rs99;
	bra.uni 	$L__BB0_106;
$L__BB0_105:
	shl.b32 	%r497, %r144, 8;
	add.s32 	%r498, %r109, %r497;
	mad.lo.s32 	%r499, %r145, %r241, %r108;
	mul.wide.s32 	%rd73, %r499, 2;
	add.s64 	%rd74, %rd3, %rd73;
	ld.global.u16 	%rs100, [%rd74];
	st.shared.u16 	[%r498], %rs100;
$L__BB0_106:
	setp.lt.s32 	%p106, %r108, %r241;
	or.b32  	%r500, %r1, 9216;
	shr.u32 	%r146, %r500, 7;
	add.s32 	%r147, %r146, %r2;
	setp.lt.s32 	%p107, %r147, %r240;
	and.pred  	%p108, %p107, %p106;
	@%p108 bra 	$L__BB0_108;
	mov.f32 	%f263, 0f00000000;
	// begin inline asm
	{  cvt.rn.f16.f32 %rs101, %f263;}

	// end inline asm
	shl.b32 	%r501, %r146, 8;
	add.s32 	%r502, %r109, %r501;
	st.shared.u16 	[%r502], %rs101;
	bra.uni 	$L__BB0_109;
$L__BB0_108:
	shl.b32 	%r503, %r146, 8;
	add.s32 	%r504, %r109, %r503;
	mad.lo.s32 	%r505, %r147, %r241, %r108;
	mul.wide.s32 	%rd75, %r505, 2;
	add.s64 	%rd76, %rd3, %rd75;
	ld.global.u16 	%rs102, [%rd76];
	st.shared.u16 	[%r504], %rs102;
$L__BB0_109:
	setp.lt.s32 	%p109, %r108, %r241;
	add.s32 	%r506, %r1, 9728;
	shr.u32 	%r148, %r506, 7;
	add.s32 	%r149, %r148, %r2;
	setp.lt.s32 	%p110, %r149, %r240;
	and.pred  	%p111, %p110, %p109;
	@%p111 bra 	$L__BB0_111;
	mov.f32 	%f264, 0f00000000;
	// begin inline asm
	{  cvt.rn.f16.f32 %rs103, %f264;}

	// end inline asm
	shl.b32 	%r507, %r148, 8;
	add.s32 	%r508, %r109, %r507;
	st.shared.u16 	[%r508], %rs103;
	bra.uni 	$L__BB0_112;
$L__BB0_111:
	shl.b32 	%r509, %r148, 8;
	add.s32 	%r510, %r109, %r509;
	mad.lo.s32 	%r511, %r149, %r241, %r108;
	mul.wide.s32 	%rd77, %r511, 2;
	add.s64 	%rd78, %rd3, %rd77;
	ld.global.u16 	%rs104, [%rd78];
	st.shared.u16 	[%r510], %rs104;
$L__BB0_112:
	setp.lt.s32 	%p112, %r108, %r241;
	or.b32  	%r512, %r1, 10240;
	shr.u32 	%r150, %r512, 7;
	add.s32 	%r151, %r150, %r2;
	setp.lt.s32 	%p113, %r151, %r240;
	and.pred  	%p114, %p113, %p112;
	@%p114 bra 	$L__BB0_114;
	mov.f32 	%f265, 0f00000000;
	// begin inline asm
	{  cvt.rn.f16.f32 %rs105, %f265;}

	// end inline asm
	shl.b32 	%r513, %r150, 8;
	add.s32 	%r514, %r109, %r513;
	st.shared.u16 	[%r514], %rs105;
	bra.uni 	$L__BB0_115;
$L__BB0_114:
	shl.b32 	%r515, %r150, 8;
	add.s32 	%r516, %r109, %r515;
	mad.lo.s32 	%r517, %r151, %r241, %r108;
	mul.wide.s32 	%rd79, %r517, 2;
	add.s64 	%rd80, %rd3, %rd79;
	ld.global.u16 	%rs106, [%rd80];
	st.shared.u16 	[%r516], %rs106;
$L__BB0_115:
	setp.lt.s32 	%p115, %r108, %r241;
	add.s32 	%r518, %r1, 10752;
	shr.u32 	%r152, %r518, 7;
	add.s32 	%r153, %r152, %r2;
	setp.lt.s32 	%p116, %r153, %r240;
	and.pred  	%p117, %p116, %p115;
	@%p117 bra 	$L__BB0_117;
	mov.f32 	%f266, 0f00000000;
	// begin inline asm
	{  cvt.rn.f16.f32 %rs107, %f266;}

	// end inline asm
	shl.b32 	%r519, %r152, 8;
	add.s32 	%r520, %r109, %r519;
	st.shared.u16 	[%r520], %rs107;
	bra.uni 	$L__BB0_118;
$L__BB0_117:
	shl.b32 	%r521, %r152, 8;
	add.s32 	%r522, %r109, %r521;
	mad.lo.s32 	%r523, %r153, %r241, %r108;
	mul.wide.s32 	%rd81, %r523, 2;
	add.s64 	%rd82, %rd3, %rd81;
	ld.global.u16 	%rs108, [%rd82];
	st.shared.u16 	[%r522], %rs108;
$L__BB0_118:
	setp.lt.s32 	%p118, %r108, %r241;
	or.b32  	%r524, %r1, 11264;
	shr.u32 	%r154, %r524, 7;
	add.s32 	%r155, %r154, %r2;
	setp.lt.s32 	%p119, %r155, %r240;
	and.pred  	%p120, %p119, %p118;
	@%p120 bra 	$L__BB0_120;
	mov.f32 	%f267, 0f00000000;
	// begin inline asm
	{  cvt.rn.f16.f32 %rs109, %f267;}

	// end inline asm
	shl.b32 	%r525, %r154, 8;
	add.s32 	%r526, %r109, %r525;
	st.shared.u16 	[%r526], %rs109;
	bra.uni 	$L__BB0_121;
$L__BB0_120:
	shl.b32 	%r527, %r154, 8;
	add.s32 	%r528, %r109, %r527;
	mad.lo.s32 	%r529, %r155, %r241, %r108;
	mul.wide.s32 	%rd83, %r529, 2;
	add.s64 	%rd84, %rd3, %rd83;
	ld.global.u16 	%rs110, [%rd84];
	st.shared.u16 	[%r528], %rs110;
$L__BB0_121:
	setp.lt.s32 	%p121, %r108, %r241;
	add.s32 	%r530, %r1, 11776;
	shr.u32 	%r156, %r530, 7;
	add.s32 	%r157, %r156, %r2;
	setp.lt.s32 	%p122, %r157, %r240;
	and.pred  	%p123, %p122, %p121;
	@%p123 bra 	$L__BB0_123;
	mov.f32 	%f268, 0f00000000;
	// begin inline asm
	{  cvt.rn.f16.f32 %rs111, %f268;}

	// end inline asm
	shl.b32 	%r531, %r156, 8;
	add.s32 	%r532, %r109, %r531;
	st.shared.u16 	[%r532], %rs111;
	bra.uni 	$L__BB0_124;
$L__BB0_123:
	shl.b32 	%r533, %r156, 8;
	add.s32 	%r534, %r109, %r533;
	mad.lo.s32 	%r535, %r157, %r241, %r108;
	mul.wide.s32 	%rd85, %r535, 2;
	add.s64 	%rd86, %rd3, %rd85;
	ld.global.u16 	%rs112, [%rd86];
	st.shared.u16 	[%r534], %rs112;
$L__BB0_124:
	setp.lt.s32 	%p124, %r108, %r241;
	or.b32  	%r536, %r1, 12288;
	shr.u32 	%r158, %r536, 7;
	add.s32 	%r159, %r158, %r2;
	setp.lt.s32 	%p125, %r159, %r240;
	and.pred  	%p126, %p125, %p124;
	@%p126 bra 	$L__BB0_126;
	mov.f32 	%f269, 0f00000000;
	// begin inline asm
	{  cvt.rn.f16.f32 %rs113, %f269;}

	// end inline asm
	shl.b32 	%r537, %r158, 8;
	add.s32 	%r538, %r109, %r537;
	st.shared.u16 	[%r538], %rs113;
	bra.uni 	$L__BB0_127;
$L__BB0_126:
	shl.b32 	%r539, %r158, 8;
	add.s32 	%r540, %r109, %r539;
	mad.lo.s32 	%r541, %r159, %r241, %r108;
	mul.wide.s32 	%rd87, %r541, 2;
	add.s64 	%rd88, %rd3, %rd87;
	ld.global.u16 	%rs114, [%rd88];
	st.shared.u16 	[%r540], %rs114;
$L__BB0_127:
	setp.lt.s32 	%p127, %r108, %r241;
	add.s32 	%r542, %r1, 12800;
	shr.u32 	%r160, %r542, 7;
	add.s32 	%r161, %r160, %r2;
	setp.lt.s32 	%p128, %r161, %r240;
	and.pred  	%p129, %p128, %p127;
	@%p129 bra 	$L__BB0_129;
	mov.f32 	%f270, 0f00000000;
	// begin inline asm
	{  cvt.rn.f16.f32 %rs115, %f270;}

	// end inline asm
	shl.b32 	%r543, %r160, 8;
	add.s32 	%r544, %r109, %r543;
	st.shared.u16 	[%r544], %rs115;
	bra.uni 	$L__BB0_130;
$L__BB0_129:
	shl.b32 	%r545, %r160, 8;
	add.s32 	%r546, %r109, %r545;
	mad.lo.s32 	%r547, %r161, %r241, %r108;
	mul.wide.s32 	%rd89, %r547, 2;
	add.s64 	%rd90, %rd3, %rd89;
	ld.global.u16 	%rs116, [%rd90];
	st.shared.u16 	[%r546], %rs116;
$L__BB0_130:
	setp.lt.s32 	%p130, %r108, %r241;
	or.b32  	%r548, %r1, 13312;
	shr.u32 	%r162, %r548, 7;
	add.s32 	%r163, %r162, %r2;
	setp.lt.s32 	%p131, %r163, %r240;
	and.pred  	%p132, %p131, %p130;
	@%p132 bra 	$L__BB0_132;
	mov.f32 	%f271, 0f00000000;
	// begin inline asm
	{  cvt.rn.f16.f32 %rs117, %f271;}

	// end inline asm
	shl.b32 	%r549, %r162, 8;
	add.s32 	%r550, %r109, %r549;
	st.shared.u16 	[%r550], %rs117;
	bra.uni 	$L__BB0_133;
$L__BB0_132:
	shl.b32 	%r551, %r162, 8;
	add.s32 	%r552, %r109, %r551;
	mad.lo.s32 	%r553, %r163, %r241, %r108;
	mul.wide.s32 	%rd91, %r553, 2;
	add.s64 	%rd92, %rd3, %rd91;
	ld.global.u16 	%rs118, [%rd92];
	st.shared.u16 	[%r552], %rs118;
$L__BB0_133:
	setp.lt.s32 	%p133, %r108, %r241;
	add.s32 	%r554, %r1, 13824;
	shr.u32 	%r164, %r554, 7;
	add.s32 	%r165, %r164, %r2;
	setp.lt.s32 	%p134, %r165, %r240;
	and.pred  	%p135, %p134, %p133;
	@%p135 bra 	$L__BB0_135;
	mov.f32 	%f272, 0f00000000;
	// begin inline asm
	{  cvt.rn.f16.f32 %rs119, %f272;}

	// end inline asm
	shl.b32 	%r555, %r164, 8;
	add.s32 	%r556, %r109, %r555;
	st.shared.u16 	[%r556], %rs119;
	bra.uni 	$L__BB0_136;
$L__BB0_135:
	shl.b32 	%r557, %r164, 8;
	add.s32 	%r558, %r109, %r557;
	mad.lo.s32 	%r559, %r165, %r241, %r108;
	mul.wide.s32 	%rd93, %r559, 2;
	add.s64 	%rd94, %rd3, %rd93;
	ld.global.u16 	%rs120, [%rd94];
	st.shared.u16 	[%r558], %rs120;
$L__BB0_136:
	setp.lt.s32 	%p136, %r108, %r241;
	or.b32  	%r560, %r1, 14336;
	shr.u32 	%r166, %r560, 7;
	add.s32 	%r167, %r166, %r2;
	setp.lt.s32 	%p137, %r167, %r240;
	and.pred  	%p138, %p137, %p136;
	@%p138 bra 	$L__BB0_138;
	mov.f32 	%f273, 0f00000000;
	// begin inline asm
	{  cvt.rn.f16.f32 %rs121, %f273;}

	// end inline asm
	shl.b32 	%r561, %r166, 8;
	add.s32 	%r562, %r109, %r561;
	st.shared.u16 	[%r562], %rs121;
	bra.uni 	$L__BB0_139;
$L__BB0_138:
	shl.b32 	%r563, %r166, 8;
	add.s32 	%r564, %r109, %r563;
	mad.lo.s32 	%r565, %r167, %r241, %r108;
	mul.wide.s32 	%rd95, %r565, 2;
	add.s64 	%rd96, %rd3, %rd95;
	ld.global.u16 	%rs122, [%rd96];
	st.shared.u16 	[%r564], %rs122;
$L__BB0_139:
	setp.lt.s32 	%p139, %r108, %r241;
	add.s32 	%r566, %r1, 14848;
	shr.u32 	%r168, %r566, 7;
	add.s32 	%r169, %r168, %r2;
	setp.lt.s32 	%p140, %r169, %r240;
	and.pred  	%p141, %p140, %p139;
	@%p141 bra 	$L__BB0_141;
	mov.f32 	%f274, 0f00000000;
	// begin inline asm
	{  cvt.rn.f16.f32 %rs123, %f274;}

	// end inline asm
	shl.b32 	%r567, %r168, 8;
	add.s32 	%r568, %r109, %r567;
	st.shared.u16 	[%r568], %rs123;
	bra.uni 	$L__BB0_142;
$L__BB0_141:
	shl.b32 	%r569, %r168, 8;
	add.s32 	%r570, %r109, %r569;
	mad.lo.s32 	%r571, %r169, %r241, %r108;
	mul.wide.s32 	%rd97, %r571, 2;
	add.s64 	%rd98, %rd3, %rd97;
	ld.global.u16 	%rs124, [%rd98];
	st.shared.u16 	[%r570], %rs124;
$L__BB0_142:
	setp.lt.s32 	%p142, %r108, %r241;
	or.b32  	%r572, %r1, 15360;
	shr.u32 	%r170, %r572, 7;
	add.s32 	%r171, %r170, %r2;
	setp.lt.s32 	%p143, %r171, %r240;
	and.pred  	%p144, %p143, %p142;
	@%p144 bra 	$L__BB0_144;
	mov.f32 	%f275, 0f00000000;
	// begin inline asm
	{  cvt.rn.f16.f32 %rs125, %f275;}

	// end inline asm
	shl.b32 	%r573, %r170, 8;
	add.s32 	%r574, %r109, %r573;
	st.shared.u16 	[%r574], %rs125;
	bra.uni 	$L__BB0_145;
$L__BB0_144:
	shl.b32 	%r575, %r170, 8;
	add.s32 	%r576, %r109, %r575;
	mad.lo.s32 	%r577, %r171, %r241, %r108;
	mul.wide.s32 	%rd99, %r577, 2;
	add.s64 	%rd100, %rd3, %rd99;
	ld.global.u16 	%rs126, [%rd100];
	st.shared.u16 	[%r576], %rs126;
$L__BB0_145:
	setp.lt.s32 	%p145, %r108, %r241;
	add.s32 	%r578, %r1, 15872;
	shr.u32 	%r172, %r578, 7;
	add.s32 	%r173, %r172, %r2;
	setp.lt.s32 	%p146, %r173, %r240;
	and.pred  	%p147, %p146, %p145;
	@%p147 bra 	$L__BB0_147;
	mov.f32 	%f276, 0f00000000;
	// begin inline asm
	{  cvt.rn.f16.f32 %rs127, %f276;}

	// end inline asm
	shl.b32 	%r579, %r172, 8;
	add.s32 	%r580, %r109, %r579;
	st.shared.u16 	[%r580], %rs127;
	bra.uni 	$L__BB0_148;
$L__BB0_147:
	shl.b32 	%r581, %r172, 8;
	add.s32 	%r582, %r109, %r581;
	mad.lo.s32 	%r583, %r173, %r241, %r108;
	mul.wide.s32 	%rd101, %r583, 2;
	add.s64 	%rd102, %rd3, %rd101;
	ld.global.u16 	%rs128, [%rd102];
	st.shared.u16 	[%r582], %rs128;
$L__BB0_148:
	bar.sync 	0;
	mov.b32 	%r584, 128;
	wmma.load.c.sync.aligned.row.m16n16k16.shared.f16 	{%r585, %r586, %r587, %r588}, [%r107], %r584;
	mov.b32 	{%rs129, %rs130}, %r585;
	// begin inline asm
	{  cvt.f32.f16 %f277, %rs129;}

	// end inline asm
	mul.f32 	%f309, %f194, %f277;
	fma.rn.f32 	%f464, %f193, %f432, %f309;
	// begin inline asm
	{  cvt.f32.f16 %f278, %rs130;}

	// end inline asm
	mul.f32 	%f310, %f194, %f278;
	fma.rn.f32 	%f463, %f193, %f431, %f310;
	mov.b32 	{%rs131, %rs132}, %r586;
	// begin inline asm
	{  cvt.f32.f16 %f279, %rs131;}

	// end inline asm
	mul.f32 	%f311, %f194, %f279;
	fma.rn.f32 	%f462, %f193, %f430, %f311;
	// begin inline asm
	{  cvt.f32.f16 %f280, %rs132;}

	// end inline asm
	mul.f32 	%f312, %f194, %f280;
	fma.rn.f32 	%f461, %f193, %f429, %f312;
	mov.b32 	{%rs133, %rs134}, %r587;
	// begin inline asm
	{  cvt.f32.f16 %f281, %rs133;}

	// end inline asm
	mul.f32 	%f313, %f194, %f281;
	fma.rn.f32 	%f460, %f193, %f428, %f313;
	// begin inline asm
	{  cvt.f32.f16 %f282, %rs134;}

	// end inline asm
	mul.f32 	%f314, %f194, %f282;
	fma.rn.f32 	%f459, %f193, %f427, %f314;
	mov.b32 	{%rs135, %rs136}, %r588;
	// begin inline asm
	{  cvt.f32.f16 %f283, %rs135;}

	// end inline asm
	mul.f32 	%f315, %f194, %f283;
	fma.rn.f32 	%f458, %f193, %f426, %f315;
	// begin inline asm
	{  cvt.f32.f16 %f284, %rs136;}

	// end inline asm
	mul.f32 	%f316, %f194, %f284;
	fma.rn.f32 	%f457, %f193, %f425, %f316;
	add.s32 	%r589, %r107, 32;
	wmma.load.c.sync.aligned.row.m16n16k16.shared.f16 	{%r590, %r591, %r592, %r593}, [%r589], %r584;
	mov.b32 	{%rs137, %rs138}, %r590;
	// begin inline asm
	{  cvt.f32.f16 %f285, %rs137;}

	// end inline asm
	mul.f32 	%f317, %f194, %f285;
	fma.rn.f32 	%f456, %f193, %f424, %f317;
	// begin inline asm
	{  cvt.f32.f16 %f286, %rs138;}

	// end inline asm
	mul.f32 	%f318, %f194, %f286;
	fma.rn.f32 	%f455, %f193, %f423, %f318;
	mov.b32 	{%rs139, %rs140}, %r591;
	// begin inline asm
	{  cvt.f32.f16 %f287, %rs139;}

	// end inline asm
	mul.f32 	%f319, %f194, %f287;
	fma.rn.f32 	%f454, %f193, %f422, %f319;
	// begin inline asm
	{  cvt.f32.f16 %f288, %rs140;}

	// end inline asm
	mul.f32 	%f320, %f194, %f288;
	fma.rn.f32 	%f453, %f193, %f421, %f320;
	mov.b32 	{%rs141, %rs142}, %r592;
	// begin inline asm
	{  cvt.f32.f16 %f289, %rs141;}

	// end inline asm
	mul.f32 	%f321, %f194, %f289;
	fma.rn.f32 	%f452, %f193, %f420, %f321;
	// begin inline asm
	{  cvt.f32.f16 %f290, %rs142;}

	// end inline asm
	mul.f32 	%f322, %f194, %f290;
	fma.rn.f32 	%f451, %f193, %f419, %f322;
	mov.b32 	{%rs143, %rs144}, %r593;
	// begin inline asm
	{  cvt.f32.f16 %f291, %rs143;}

	// end inline asm
	mul.f32 	%f323, %f194, %f291;
	fma.rn.f32 	%f450, %f193, %f418, %f323;
	// begin inline asm
	{  cvt.f32.f16 %f292, %rs144;}

	// end inline asm
	mul.f32 	%f324, %f194, %f292;
	fma.rn.f32 	%f449, %f193, %f417, %f324;
	add.s32 	%r594, %r107, 4096;
	wmma.load.c.sync.aligned.row.m16n16k16.shared.f16 	{%r595, %r596, %r597, %r598}, [%r594], %r584;
	mov.b32 	{%rs145, %rs146}, %r595;
	// begin inline asm
	{  cvt.f32.f16 %f293, %rs145;}

	// end inline asm
	mul.f32 	%f325, %f194, %f293;
	fma.rn.f32 	%f448, %f193, %f416, %f325;
	// begin inline asm
	{  cvt.f32.f16 %f294, %rs146;}

	// end inline asm
	mul.f32 	%f326, %f194, %f294;
	fma.rn.f32 	%f447, %f193, %f415, %f326;
	mov.b32 	{%rs147, %rs148}, %r596;
	// begin inline asm
	{  cvt.f32.f16 %f295, %rs147;}

	// end inline asm
	mul.f32 	%f327, %f194, %f295;
	fma.rn.f32 	%f446, %f193, %f414, %f327;
	// begin inline asm
	{  cvt.f32.f16 %f296, %rs148;}

	// end inline asm
	mul.f32 	%f328, %f194, %f296;
	fma.rn.f32 	%f445, %f193, %f413, %f328;
	mov.b32 	{%rs149, %rs150}, %r597;
	// begin inline asm
	{  cvt.f32.f16 %f297, %rs149;}

	// end inline asm
	mul.f32 	%f329, %f194, %f297;
	fma.rn.f32 	%f444, %f193, %f412, %f329;
	// begin inline asm
	{  cvt.f32.f16 %f298, %rs150;}

	// end inline asm
	mul.f32 	%f330, %f194, %f298;
	fma.rn.f32 	%f443, %f193, %f411, %f330;
	mov.b32 	{%rs151, %rs152}, %r598;
	// begin inline asm
	{  cvt.f32.f16 %f299, %rs151;}

	// end inline asm
	mul.f32 	%f331, %f194, %f299;
	fma.rn.f32 	%f442, %f193, %f410, %f331;
	// begin inline asm
	{  cvt.f32.f16 %f300, %rs152;}

	// end inline asm
	mul.f32 	%f332, %f194, %f300;
	fma.rn.f32 	%f441, %f193, %f409, %f332;
	add.s32 	%r599, %r107, 4128;
	wmma.load.c.sync.aligned.row.m16n16k16.shared.f16 	{%r600, %r601, %r602, %r603}, [%r599], %r584;
	mov.b32 	{%rs153, %rs154}, %r600;
	// begin inline asm
	{  cvt.f32.f16 %f301, %rs153;}

	// end inline asm
	mul.f32 	%f333, %f194, %f301;
	fma.rn.f32 	%f440, %f193, %f408, %f333;
	// begin inline asm
	{  cvt.f32.f16 %f302, %rs154;}

	// end inline asm
	mul.f32 	%f334, %f194, %f302;
	fma.rn.f32 	%f439, %f193, %f407, %f334;
	mov.b32 	{%rs155, %rs156}, %r601;
	// begin inline asm
	{  cvt.f32.f16 %f303, %rs155;}

	// end inline asm
	mul.f32 	%f335, %f194, %f303;
	fma.rn.f32 	%f438, %f193, %f406, %f335;
	// begin inline asm
	{  cvt.f32.f16 %f304, %rs156;}

	// end inline asm
	mul.f32 	%f336, %f194, %f304;
	fma.rn.f32 	%f437, %f193, %f405, %f336;
	mov.b32 	{%rs157, %rs158}, %r602;
	// begin inline asm
	{  cvt.f32.f16 %f305, %rs157;}

	// end inline asm
	mul.f32 	%f337, %f194, %f305;
	fma.rn.f32 	%f465, %f193, %f433, %f337;
	// begin inline asm
	{  cvt.f32.f16 %f306, %rs158;}

	// end inline asm
	mul.f32 	%f338, %f194, %f306;
	fma.rn.f32 	%f466, %f193, %f434, %f338;
	mov.b32 	{%rs159, %rs160}, %r603;
	// begin inline asm
	{  cvt.f32.f16 %f307, %rs159;}

	// end inline asm
	mul.f32 	%f339, %f194, %f307;
	fma.rn.f32 	%f467, %f193, %f435, %f339;
	// begin inline asm
	{  cvt.f32.f16 %f308, %rs160;}

	// end inline asm
	mul.f32 	%f340, %f194, %f308;
	fma.rn.f32 	%f468, %f193, %f436, %f340;
	bra.uni 	$L__BB0_150;
$L__BB0_149:
	mul.f32 	%f464, %f193, %f432;
	mul.f32 	%f463, %f193, %f431;
	mul.f32 	%f462, %f193, %f430;
	mul.f32 	%f461, %f193, %f429;
	mul.f32 	%f460, %f193, %f428;
	mul.f32 	%f459, %f193, %f427;
	mul.f32 	%f458, %f193, %f426;
	mul.f32 	%f457, %f193, %f425;
	mul.f32 	%f456, %f193, %f424;
	mul.f32 	%f455, %f193, %f423;
	mul.f32 	%f454, %f193, %f422;
	mul.f32 	%f453, %f193, %f421;
	mul.f32 	%f452, %f193, %f420;
	mul.f32 	%f451, %f193, %f419;
	mul.f32 	%f450, %f193, %f418;
	mul.f32 	%f449, %f193, %f417;
	mul.f32 	%f448, %f193, %f416;
	mul.f32 	%f447, %f193, %f415;
	mul.f32 	%f446, %f193, %f414;
	mul.f32 	%f445, %f193, %f413;
	mul.f32 	%f444, %f193, %f412;
	mul.f32 	%f443, %f193, %f411;
	mul.f32 	%f442, %f193, %f410;
	mul.f32 	%f441, %f193, %f409;
	mul.f32 	%f440, %f193, %f408;
	mul.f32 	%f439, %f193, %f407;
	mul.f32 	%f438, %f193, %f406;
	mul.f32 	%f437, %f193, %f405;
	mul.f32 	%f465, %f193, %f433;
	mul.f32 	%f466, %f193, %f434;
	mul.f32 	%f467, %f193, %f435;
	mul.f32 	%f468, %f193, %f436;
$L__BB0_150:
	// begin inline asm
	{  cvt.rn.f16.f32 %rs161, %f464;}

	// end inline asm
	// begin inline asm
	{  cvt.rn.f16.f32 %rs162, %f463;}

	// end inline asm
	mov.b32 	%r604, {%rs161, %rs162};
	// begin inline asm
	{  cvt.rn.f16.f32 %rs163, %f462;}

	// end inline asm
	// begin inline asm
	{  cvt.rn.f16.f32 %rs164, %f461;}

	// end inline asm
	mov.b32 	%r605, {%rs163, %rs164};
	// begin inline asm
	{  cvt.rn.f16.f32 %rs165, %f460;}

	// end inline asm
	// begin inline asm
	{  cvt.rn.f16.f32 %rs166, %f459;}

	// end inline asm
	mov.b32 	%r606, {%rs165, %rs166};
	// begin inline asm
	{  cvt.rn.f16.f32 %rs167, %f458;}

	// end inline asm
	// begin inline asm
	{  cvt.rn.f16.f32 %rs168, %f457;}

	// end inline asm
	mov.b32 	%r607, {%rs167, %rs168};
	mov.b32 	%r608, 128;
	wmma.store.d.sync.aligned.row.m16n16k16.shared.f16 	[%r107], {%r604, %r605, %r606, %r607}, %r608;
	// begin inline asm
	{  cvt.rn.f16.f32 %rs169, %f456;}

	// end inline asm
	// begin inline asm
	{  cvt.rn.f16.f32 %rs170, %f455;}

	// end inline asm
	mov.b32 	%r609, {%rs169, %rs170};
	// begin inline asm
	{  cvt.rn.f16.f32 %rs171, %f454;}

	// end inline asm
	// begin inline asm
	{  cvt.rn.f16.f32 %rs172, %f453;}

	// end inline asm
	mov.b32 	%r610, {%rs171, %rs172};
	// begin inline asm
	{  cvt.rn.f16.f32 %rs173, %f452;}

	// end inline asm
	// begin inline asm
	{  cvt.rn.f16.f32 %rs174, %f451;}

	// end inline asm
	mov.b32 	%r611, {%rs173, %rs174};
	// begin inline asm
	{  cvt.rn.f16.f32 %rs175, %f450;}

	// end inline asm
	// begin inline asm
	{  cvt.rn.f16.f32 %rs176, %f449;}

	// end inline asm
	mov.b32 	%r612, {%rs175, %rs176};
	add.s32 	%r613, %r107, 32;
	wmma.store.d.sync.aligned.row.m16n16k16.shared.f16 	[%r613], {%r609, %r610, %r611, %r612}, %r608;
	// begin inline asm
	{  cvt.rn.f16.f32 %rs177, %f448;}

	// end inline asm
	// begin inline asm
	{  cvt.rn.f16.f32 %rs178, %f447;}

	// end inline asm
	mov.b32 	%r614, {%rs177, %rs178};
	// begin inline asm
	{  cvt.rn.f16.f32 %rs179, %f446;}

	// end inline asm
	// begin inline asm
	{  cvt.rn.f16.f32 %rs180, %f445;}

	// end inline asm
	mov.b32 	%r615, {%rs179, %rs180};
	// begin inline asm
	{  cvt.rn.f16.f32 %rs181, %f444;}

	// end inline asm
	// begin inline asm
	{  cvt.rn.f16.f32 %rs182, %f443;}

	// end inline asm
	mov.b32 	%r616, {%rs181, %rs182};
	// begin inline asm
	{  cvt.rn.f16.f32 %rs183, %f442;}

	// end inline asm
	// begin inline asm
	{  cvt.rn.f16.f32 %rs184, %f441;}

	// end inline asm
	mov.b32 	%r617, {%rs183, %rs184};
	add.s32 	%r618, %r107, 4096;
	wmma.store.d.sync.aligned.row.m16n16k16.shared.f16 	[%r618], {%r614, %r615, %r616, %r617}, %r608;
	// begin inline asm
	{  cvt.rn.f16.f32 %rs185, %f440;}

	// end inline asm
	// begin inline asm
	{  cvt.rn.f16.f32 %rs186, %f439;}

	// end inline asm
	mov.b32 	%r619, {%rs185, %rs186};
	// begin inline asm
	{  cvt.rn.f16.f32 %rs187, %f438;}

	// end inline asm
	// begin inline asm
	{  cvt.rn.f16.f32 %rs188, %f437;}

	// end inline asm
	mov.b32 	%r620, {%rs187, %rs188};
	// begin inline asm
	{  cvt.rn.f16.f32 %rs189, %f465;}

	// end inline asm
	// begin inline asm
	{  cvt.rn.f16.f32 %rs190, %f466;}

	// end inline asm
	mov.b32 	%r621, {%rs189, %rs190};
	// begin inline asm
	{  cvt.rn.f16.f32 %rs191, %f467;}

	// end inline asm
	// begin inline asm
	{  cvt.rn.f16.f32 %rs192, %f468;}

	// end inline asm
	mov.b32 	%r622, {%rs191, %rs192};
	add.s32 	%r623, %r107, 4128;
	wmma.store.d.sync.aligned.row.m16n16k16.shared.f16 	[%r623], {%r619, %r620, %r621, %r622}, %r608;
	bar.sync 	0;
	and.b32  	%r625, %r1, 127;
	add.s32 	%r174, %r3, %r625;
	setp.ge.s32 	%p148, %r174, %r241;
	and.b32  	%r627, %r386, 254;
	add.s32 	%r175, %r384, %r627;
	shr.u32 	%r176, %r1, 7;
	add.s32 	%r177, %r176, %r2;
	setp.ge.s32 	%p149, %r177, %r240;
	or.pred  	%p150, %p149, %p148;
	@%p150 bra 	$L__BB0_152;
	mad.lo.s32 	%r629, %r177, %r241, %r174;
	mul.wide.s32 	%rd103, %r629, 2;
	add.s64 	%rd104, %rd3, %rd103;
	shl.b32 	%r630, %r176, 8;
	add.s32 	%r631, %r175, %r630;
	ld.shared.u16 	%rs193, [%r631];
	st.global.u16 	[%rd104], %rs193;
$L__BB0_152:
	setp.ge.s32 	%p151, %r174, %r241;
	add.s32 	%r632, %r1, 512;
	shr.u32 	%r178, %r632, 7;
	add.s32 	%r179, %r178, %r2;
	setp.ge.s32 	%p152, %r179, %r240;
	or.pred  	%p153, %p152, %p151;
	@%p153 bra 	$L__BB0_154;
	mad.lo.s32 	%r633, %r179, %r241, %r174;
	mul.wide.s32 	%rd105, %r633, 2;
	add.s64 	%rd106, %rd3, %rd105;
	shl.b32 	%r634, %r178, 8;
	add.s32 	%r635, %r175, %r634;
	ld.shared.u16 	%rs194, [%r635];
	st.global.u16 	[%rd106], %rs194;
$L__BB0_154:
	setp.ge.s32 	%p154, %r174, %r241;
	or.b32  	%r636, %r1, 1024;
	shr.u32 	%r180, %r636, 7;
	add.s32 	%r181, %r180, %r2;
	setp.ge.s32 	%p155, %r181, %r240;
	or.pred  	%p156, %p155, %p154;
	@%p156 bra 	$L__BB0_156;
	mad.lo.s32 	%r637, %r181, %r241, %r174;
	mul.wide.s32 	%rd107, %r637, 2;
	add.s64 	%rd108, %rd3, %rd107;
	shl.b32 	%r638, %r180, 8;
	add.s32 	%r639, %r175, %r638;
	ld.shared.u16 	%rs195, [%r639];
	st.global.u16 	[%rd108], %rs195;
$L__BB0_156:
	setp.ge.s32 	%p157, %r174, %r241;
	add.s32 	%r640, %r1, 1536;
	shr.u32 	%r182, %r640, 7;
	add.s32 	%r183, %r182, %r2;
	setp.ge.s32 	%p158, %r183, %r240;
	or.pred  	%p159, %p158, %p157;
	@%p159 bra 	$L__BB0_158;
	mad.lo.s32 	%r641, %r183, %r241, %r174;
	mul.wide.s32 	%rd109, %r641, 2;
	add.s64 	%rd110, %rd3, %rd109;
	shl.b32 	%r642, %r182, 8;
	add.s32 	%r643, %r175, %r642;
	ld.shared.u16 	%rs196, [%r643];
	st.global.u16 	[%rd110], %rs196;
$L__BB0_158:
	setp.ge.s32 	%p160, %r174, %r241;
	or.b32  	%r644, %r1, 2048;
	shr.u32 	%r184, %r644, 7;
	add.s32 	%r185, %r184, %r2;
	setp.ge.s32 	%p161, %r185, %r240;
	or.pred  	%p162, %p161, %p160;
	@%p162 bra 	$L__BB0_160;
	mad.lo.s32 	%r645, %r185, %r241, %r174;
	mul.wide.s32 	%rd111, %r645, 2;
	add.s64 	%rd112, %rd3, %rd111;
	shl.b32 	%r646, %r184, 8;
	add.s32 	%r647, %r175, %r646;
	ld.shared.u16 	%rs197, [%r647];
	st.global.u16 	[%rd112], %rs197;
$L__BB0_160:
	setp.ge.s32 	%p163, %r174, %r241;
	add.s32 	%r648, %r1, 2560;
	shr.u32 	%r186, %r648, 7;
	add.s32 	%r187, %r186, %r2;
	setp.ge.s32 	%p164, %r187, %r240;
	or.pred  	%p165, %p164, %p163;
	@%p165 bra 	$L__BB0_162;
	mad.lo.s32 	%r649, %r187, %r241, %r174;
	mul.wide.s32 	%rd113, %r649, 2;
	add.s64 	%rd114, %rd3, %rd113;
	shl.b32 	%r650, %r186, 8;
	add.s32 	%r651, %r175, %r650;
	ld.shared.u16 	%rs198, [%r651];
	st.global.u16 	[%rd114], %rs198;
$L__BB0_162:
	setp.ge.s32 	%p166, %r174, %r241;
	or.b32  	%r652, %r1, 3072;
	shr.u32 	%r188, %r652, 7;
	add.s32 	%r189, %r188, %r2;
	setp.ge.s32 	%p167, %r189, %r240;
	or.pred  	%p168, %p167, %p166;
	@%p168 bra 	$L__BB0_164;
	mad.lo.s32 	%r653, %r189, %r241, %r174;
	mul.wide.s32 	%rd115, %r653, 2;
	add.s64 	%rd116, %rd3, %rd115;
	shl.b32 	%r654, %r188, 8;
	add.s32 	%r655, %r175, %r654;
	ld.shared.u16 	%rs199, [%r655];
	st.global.u16 	[%rd116], %rs199;
$L__BB0_164:
	setp.ge.s32 	%p169, %r174, %r241;
	add.s32 	%r656, %r1, 3584;
	shr.u32 	%r190, %r656, 7;
	add.s32 	%r191, %r190, %r2;
	setp.ge.s32 	%p170, %r191, %r240;
	or.pred  	%p171, %p170, %p169;
	@%p171 bra 	$L__BB0_166;
	mad.lo.s32 	%r657, %r191, %r241, %r174;
	mul.wide.s32 	%rd117, %r657, 2;
	add.s64 	%rd118, %rd3, %rd117;
	shl.b32 	%r658, %r190, 8;
	add.s32 	%r659, %r175, %r658;
	ld.shared.u16 	%rs200, [%r659];
	st.global.u16 	[%rd118], %rs200;
$L__BB0_166:
	setp.ge.s32 	%p172, %r174, %r241;
	or.b32  	%r660, %r1, 4096;
	shr.u32 	%r192, %r660, 7;
	add.s32 	%r193, %r192, %r2;
	setp.ge.s32 	%p173, %r193, %r240;
	or.pred  	%p174, %p173, %p172;
	@%p174 bra 	$L__BB0_168;
	mad.lo.s32 	%r661, %r193, %r241, %r174;
	mul.wide.s32 	%rd119, %r661, 2;
	add.s64 	%rd120, %rd3, %rd119;
	shl.b32 	%r662, %r192, 8;
	add.s32 	%r663, %r175, %r662;
	ld.shared.u16 	%rs201, [%r663];
	st.global.u16 	[%rd120], %rs201;
$L__BB0_168:
	setp.ge.s32 	%p175, %r174, %r241;
	add.s32 	%r664, %r1, 4608;
	shr.u32 	%r194, %r664, 7;
	add.s32 	%r195, %r194, %r2;
	setp.ge.s32 	%p176, %r195, %r240;
	or.pred  	%p177, %p176, %p175;
	@%p177 bra 	$L__BB0_170;
	mad.lo.s32 	%r665, %r195, %r241, %r174;
	mul.wide.s32 	%rd121, %r665, 2;
	add.s64 	%rd122, %rd3, %rd121;
	shl.b32 	%r666, %r194, 8;
	add.s32 	%r667, %r175, %r666;
	ld.shared.u16 	%rs202, [%r667];
	st.global.u16 	[%rd122], %rs202;
$L__BB0_170:
	setp.ge.s32 	%p178, %r174, %r241;
	or.b32  	%r668, %r1, 5120;
	shr.u32 	%r196, %r668, 7;
	add.s32 	%r197, %r196, %r2;
	setp.ge.s32 	%p179, %r197, %r240;
	or.pred  	%p180, %p179, %p178;
	@%p180 bra 	$L__BB0_172;
	mad.lo.s32 	%r669, %r197, %r241, %r174;
	mul.wide.s32 	%rd123, %r669, 2;
	add.s64 	%rd124, %rd3, %rd123;
	shl.b32 	%r670, %r196, 8;
	add.s32 	%r671, %r175, %r670;
	ld.shared.u16 	%rs203, [%r671];
	st.global.u16 	[%rd124], %rs203;
$L__BB0_172:
	setp.ge.s32 	%p181, %r174, %r241;
	add.s32 	%r672, %r1, 5632;
	shr.u32 	%r198, %r672, 7;
	add.s32 	%r199, %r198, %r2;
	setp.ge.s32 	%p182, %r199, %r240;
	or.pred  	%p183, %p182, %p181;
	@%p183 bra 	$L__BB0_174;
	mad.lo.s32 	%r673, %r199, %r241, %r174;
	mul.wide.s32 	%rd125, %r673, 2;
	add.s64 	%rd126, %rd3, %rd125;
	shl.b32 	%r674, %r198, 8;
	add.s32 	%r675, %r175, %r674;
	ld.shared.u16 	%rs204, [%r675];
	st.global.u16 	[%rd126], %rs204;
$L__BB0_174:
	setp.ge.s32 	%p184, %r174, %r241;
	or.b32  	%r676, %r1, 6144;
	shr.u32 	%r200, %r676, 7;
	add.s32 	%r201, %r200, %r2;
	setp.ge.s32 	%p185, %r201, %r240;
	or.pred  	%p186, %p185, %p184;
	@%p186 bra 	$L__BB0_176;
	mad.lo.s32 	%r677, %r201, %r241, %r174;
	mul.wide.s32 	%rd127, %r677, 2;
	add.s64 	%rd128, %rd3, %rd127;
	shl.b32 	%r678, %r200, 8;
	add.s32 	%r679, %r175, %r678;
	ld.shared.u16 	%rs205, [%r679];
	st.global.u16 	[%rd128], %rs205;
$L__BB0_176:
	setp.ge.s32 	%p187, %r174, %r241;
	add.s32 	%r680, %r1, 6656;
	shr.u32 	%r202, %r680, 7;
	add.s32 	%r203, %r202, %r2;
	setp.ge.s32 	%p188, %r203, %r240;
	or.pred  	%p189, %p188, %p187;
	@%p189 bra 	$L__BB0_178;
	mad.lo.s32 	%r681, %r203, %r241, %r174;
	mul.wide.s32 	%rd129, %r681, 2;
	add.s64 	%rd130, %rd3, %rd129;
	shl.b32 	%r682, %r202, 8;
	add.s32 	%r683, %r175, %r682;
	ld.shared.u16 	%rs206, [%r683];
	st.global.u16 	[%rd130], %rs206;
$L__BB0_178:
	setp.ge.s32 	%p190, %r174, %r241;
	or.b32  	%r684, %r1, 7168;
	shr.u32 	%r204, %r684, 7;
	add.s32 	%r205, %r204, %r2;
	setp.ge.s32 	%p191, %r205, %r240;
	or.pred  	%p192, %p191, %p190;
	@%p192 bra 	$L__BB0_180;
	mad.lo.s32 	%r685, %r205, %r241, %r174;
	mul.wide.s32 	%rd131, %r685, 2;
	add.s64 	%rd132, %rd3, %rd131;
	shl.b32 	%r686, %r204, 8;
	add.s32 	%r687, %r175, %r686;
	ld.shared.u16 	%rs207, [%r687];
	st.global.u16 	[%rd132], %rs207;
$L__BB0_180:
	setp.ge.s32 	%p193, %r174, %r241;
	add.s32 	%r688, %r1, 7680;
	shr.u32 	%r206, %r688, 7;
	add.s32 	%r207, %r206, %r2;
	setp.ge.s32 	%p194, %r207, %r240;
	or.pred  	%p195, %p194, %p193;
	@%p195 bra 	$L__BB0_182;
	mad.lo.s32 	%r689, %r207, %r241, %r174;
	mul.wide.s32 	%rd133, %r689, 2;
	add.s64 	%rd134, %rd3, %rd133;
	shl.b32 	%r690, %r206, 8;
	add.s32 	%r691, %r175, %r690;
	ld.shared.u16 	%rs208, [%r691];
	st.global.u16 	[%rd134], %rs208;
$L__BB0_182:
	setp.ge.s32 	%p196, %r174, %r241;
	or.b32  	%r692, %r1, 8192;
	shr.u32 	%r208, %r692, 7;
	add.s32 	%r209, %r208, %r2;
	setp.ge.s32 	%p197, %r209, %r240;
	or.pred  	%p198, %p197, %p196;
	@%p198 bra 	$L__BB0_184;
	mad.lo.s32 	%r693, %r209, %r241, %r174;
	mul.wide.s32 	%rd135, %r693, 2;
	add.s64 	%rd136, %rd3, %rd135;
	shl.b32 	%r694, %r208, 8;
	add.s32 	%r695, %r175, %r694;
	ld.shared.u16 	%rs209, [%r695];
	st.global.u16 	[%rd136], %rs209;
$L__BB0_184:
	setp.ge.s32 	%p199, %r174, %r241;
	add.s32 	%r696, %r1, 8704;
	shr.u32 	%r210, %r696, 7;
	add.s32 	%r211, %r210, %r2;
	setp.ge.s32 	%p200, %r211, %r240;
	or.pred  	%p201, %p200, %p199;
	@%p201 bra 	$L__BB0_186;
	mad.lo.s32 	%r697, %r211, %r241, %r174;
	mul.wide.s32 	%rd137, %r697, 2;
	add.s64 	%rd138, %rd3, %rd137;
	shl.b32 	%r698, %r210, 8;
	add.s32 	%r699, %r175, %r698;
	ld.shared.u16 	%rs210, [%r699];
	st.global.u16 	[%rd138], %rs210;
$L__BB0_186:
	setp.ge.s32 	%p202, %r174, %r241;
	or.b32  	%r700, %r1, 9216;
	shr.u32 	%r212, %r700, 7;
	add.s32 	%r213, %r212, %r2;
	setp.ge.s32 	%p203, %r213, %r240;
	or.pred  	%p204, %p203, %p202;
	@%p204 bra 	$L__BB0_188;
	mad.lo.s32 	%r701, %r213, %r241, %r174;
	mul.wide.s32 	%rd139, %r701, 2;
	add.s64 	%rd140, %rd3, %rd139;
	shl.b32 	%r702, %r212, 8;
	add.s32 	%r703, %r175, %r702;
	ld.shared.u16 	%rs211, [%r703];
	st.global.u16 	[%rd140], %rs211;
$L__BB0_188:
	setp.ge.s32 	%p205, %r174, %r241;
	add.s32 	%r704, %r1, 9728;
	shr.u32 	%r214, %r704, 7;
	add.s32 	%r215, %r214, %r2;
	setp.ge.s32 	%p206, %r215, %r240;
	or.pred  	%p207, %p206, %p205;
	@%p207 bra 	$L__BB0_190;
	mad.lo.s32 	%r705, %r215, %r241, %r174;
	mul.wide.s32 	%rd141, %r705, 2;
	add.s64 	%rd142, %rd3, %rd141;
	shl.b32 	%r706, %r214, 8;
	add.s32 	%r707, %r175, %r706;
	ld.shared.u16 	%rs212, [%r707];
	st.global.u16 	[%rd142], %rs212;
$L__BB0_190:
	setp.ge.s32 	%p208, %r174, %r241;
	or.b32  	%r708, %r1, 10240;
	shr.u32 	%r216, %r708, 7;
	add.s32 	%r217, %r216, %r2;
	setp.ge.s32 	%p209, %r217, %r240;
	or.pred  	%p210, %p209, %p208;
	@%p210 bra 	$L__BB0_192;
	mad.lo.s32 	%r709, %r217, %r241, %r174;
	mul.wide.s32 	%rd143, %r709, 2;
	add.s64 	%rd144, %rd3, %rd143;
	shl.b32 	%r710, %r216, 8;
	add.s32 	%r711, %r175, %r710;
	ld.shared.u16 	%rs213, [%r711];
	st.global.u16 	[%rd144], %rs213;
$L__BB0_192:
	setp.ge.s32 	%p211, %r174, %r241;
	add.s32 	%r712, %r1, 10752;
	shr.u32 	%r218, %r712, 7;
	add.s32 	%r219, %r218, %r2;
	setp.ge.s32 	%p212, %r219, %r240;
	or.pred  	%p213, %p212, %p211;
	@%p213 bra 	$L__BB0_194;
	mad.lo.s32 	%r713, %r219, %r241, %r174;
	mul.wide.s32 	%rd145, %r713, 2;
	add.s64 	%rd146, %rd3, %rd145;
	shl.b32 	%r714, %r218, 8;
	add.s32 	%r715, %r175, %r714;
	ld.shared.u16 	%rs214, [%r715];
	st.global.u16 	[%rd146], %rs214;
$L__BB0_194:
	setp.ge.s32 	%p214, %r174, %r241;
	or.b32  	%r716, %r1, 11264;
	shr.u32 	%r220, %r716, 7;
	add.s32 	%r221, %r220, %r2;
	setp.ge.s32 	%p215, %r221, %r240;
	or.pred  	%p216, %p215, %p214;
	@%p216 bra 	$L__BB0_196;
	mad.lo.s32 	%r717, %r221, %r241, %r174;
	mul.wide.s32 	%rd147, %r717, 2;
	add.s64 	%rd148, %rd3, %rd147;
	shl.b32 	%r718, %r220, 8;
	add.s32 	%r719, %r175, %r718;
	ld.shared.u16 	%rs215, [%r719];
	st.global.u16 	[%rd148], %rs215;
$L__BB0_196:
	setp.ge.s32 	%p217, %r174, %r241;
	add.s32 	%r720, %r1, 11776;
	shr.u32 	%r222, %r720, 7;
	add.s32 	%r223, %r222, %r2;
	setp.ge.s32 	%p218, %r223, %r240;
	or.pred  	%p219, %p218, %p217;
	@%p219 bra 	$L__BB0_198;
	mad.lo.s32 	%r721, %r223, %r241, %r174;
	mul.wide.s32 	%rd149, %r721, 2;
	add.s64 	%rd150, %rd3, %rd149;
	shl.b32 	%r722, %r222, 8;
	add.s32 	%r723, %r175, %r722;
	ld.shared.u16 	%rs216, [%r723];
	st.global.u16 	[%rd150], %rs216;
$L__BB0_198:
	setp.ge.s32 	%p220, %r174, %r241;
	or.b32  	%r724, %r1, 12288;
	shr.u32 	%r224, %r724, 7;
	add.s32 	%r225, %r224, %r2;
	setp.ge.s32 	%p221, %r225, %r240;
	or.pred  	%p222, %p221, %p220;
	@%p222 bra 	$L__BB0_200;
	mad.lo.s32 	%r725, %r225, %r241, %r174;
	mul.wide.s32 	%rd151, %r725, 2;
	add.s64 	%rd152, %rd3, %rd151;
	shl.b32 	%r726, %r224, 8;
	add.s32 	%r727, %r175, %r726;
	ld.shared.u16 	%rs217, [%r727];
	st.global.u16 	[%rd152], %rs217;
$L__BB0_200:
	setp.ge.s32 	%p223, %r174, %r241;
	add.s32 	%r728, %r1, 12800;
	shr.u32 	%r226, %r728, 7;
	add.s32 	%r227, %r226, %r2;
	setp.ge.s32 	%p224, %r227, %r240;
	or.pred  	%p225, %p224, %p223;
	@%p225 bra 	$L__BB0_202;
	mad.lo.s32 	%r729, %r227, %r241, %r174;
	mul.wide.s32 	%rd153, %r729, 2;
	add.s64 	%rd154, %rd3, %rd153;
	shl.b32 	%r730, %r226, 8;
	add.s32 	%r731, %r175, %r730;
	ld.shared.u16 	%rs218, [%r731];
	st.global.u16 	[%rd154], %rs218;
$L__BB0_202:
	setp.ge.s32 	%p226, %r174, %r241;
	or.b32  	%r732, %r1, 13312;
	shr.u32 	%r228, %r732, 7;
	add.s32 	%r229, %r228, %r2;
	setp.ge.s32 	%p227, %r229, %r240;
	or.pred  	%p228, %p227, %p226;
	@%p228 bra 	$L__BB0_204;
	mad.lo.s32 	%r733, %r229, %r241, %r174;
	mul.wide.s32 	%rd155, %r733, 2;
	add.s64 	%rd156, %rd3, %rd155;
	shl.b32 	%r734, %r228, 8;
	add.s32 	%r735, %r175, %r734;
	ld.shared.u16 	%rs219, [%r735];
	st.global.u16 	[%rd156], %rs219;
$L__BB0_204:
	setp.ge.s32 	%p229, %r174, %r241;
	add.s32 	%r736, %r1, 13824;
	shr.u32 	%r230, %r736, 7;
	add.s32 	%r231, %r230, %r2;
	setp.ge.s32 	%p230, %r231, %r240;
	or.pred  	%p231, %p230, %p229;
	@%p231 bra 	$L__BB0_206;
	mad.lo.s32 	%r737, %r231, %r241, %r174;
	mul.wide.s32 	%rd157, %r737, 2;
	add.s64 	%rd158, %rd3, %rd157;
	shl.b32 	%r738, %r230, 8;
	add.s32 	%r739, %r175, %r738;
	ld.shared.u16 	%rs220, [%r739];
	st.global.u16 	[%rd158], %rs220;
$L__BB0_206:
	setp.ge.s32 	%p232, %r174, %r241;
	or.b32  	%r740, %r1, 14336;
	shr.u32 	%r232, %r740, 7;
	add.s32 	%r233, %r232, %r2;
	setp.ge.s32 	%p233, %r233, %r240;
	or.pred  	%p234, %p233, %p232;
	@%p234 bra 	$L__BB0_208;
	mad.lo.s32 	%r741, %r233, %r241, %r174;
	mul.wide.s32 	%rd159, %r741, 2;
	add.s64 	%rd160, %rd3, %rd159;
	shl.b32 	%r742, %r232, 8;
	add.s32 	%r743, %r175, %r742;
	ld.shared.u16 	%rs221, [%r743];
	st.global.u16 	[%rd160], %rs221;
$L__BB0_208:
	setp.ge.s32 	%p235, %r174, %r241;
	add.s32 	%r744, %r1, 14848;
	shr.u32 	%r234, %r744, 7;
	add.s32 	%r235, %r234, %r2;
	setp.ge.s32 	%p236, %r235, %r240;
	or.pred  	%p237, %p236, %p235;
	@%p237 bra 	$L__BB0_210;
	mad.lo.s32 	%r745, %r235, %r241, %r174;
	mul.wide.s32 	%rd161, %r745, 2;
	add.s64 	%rd162, %rd3, %rd161;
	shl.b32 	%r746, %r234, 8;
	add.s32 	%r747, %r175, %r746;
	ld.shared.u16 	%rs222, [%r747];
	st.global.u16 	[%rd162], %rs222;
$L__BB0_210:
	setp.ge.s32 	%p238, %r174, %r241;
	or.b32  	%r748, %r1, 15360;
	shr.u32 	%r236, %r748, 7;
	add.s32 	%r237, %r236, %r2;
	setp.ge.s32 	%p239, %r237, %r240;
	or.pred  	%p240, %p239, %p238;
	@%p240 bra 	$L__BB0_212;
	mad.lo.s32 	%r749, %r237, %r241, %r174;
	mul.wide.s32 	%rd163, %r749, 2;
	add.s64 	%rd164, %rd3, %rd163;
	shl.b32 	%r750, %r236, 8;
	add.s32 	%r751, %r175, %r750;
	ld.shared.u16 	%rs223, [%r751];
	st.global.u16 	[%rd164], %rs223;
$L__BB0_212:
	setp.ge.s32 	%p241, %r174, %r241;
	add.s32 	%r752, %r1, 15872;
	shr.u32 	%r238, %r752, 7;
	add.s32 	%r239, %r238, %r2;
	setp.ge.s32 	%p242, %r239, %r240;
	or.pred  	%p243, %p242, %p241;
	@%p243 bra 	$L__BB0_214;
	mad.lo.s32 	%r753, %r239, %r241, %r174;
	mul.wide.s32 	%rd165, %r753, 2;
	add.s64 	%rd166, %rd3, %rd165;
	shl.b32 	%r754, %r238, 8;
	add.s32 	%r755, %r175, %r754;
	ld.shared.u16 	%rs224, [%r755];
	st.global.u16 	[%rd166], %rs224;
$L__BB0_214:
	ret;

}


// ===== COMPILED SASS (sm_100) =====

	.target	sm_100

	.elftype	@"ET_EXEC"


//--------------------- .note.nv.tkinfo           --------------------------
	.section	.note.nv.tkinfo,"",@"SHT_NOTE"
	.sectionflags	@"SHF_NOTE_NV_TKINFO"
	.tkinfo
        /*0018*/ 	.word	0x00000002
        /*0030*/ 	.string	""
        /*0030*/ 	.string	"ptxas"
        /*0030*/ 	.string	"Cuda compilation tools, release 13.0, V13.0.88"
        /*0030*/ 	.string	"Build cuda_13.0.r13.0/compiler.36424714_0"
        /*0030*/ 	.string	"-arch sm_100 -m 64 "



//--------------------- .note.nv.cuinfo           --------------------------
	.section	.note.nv.cuinfo,"",@"SHT_NOTE"
	.sectionflags	@"SHF_NOTE_NV_CUINFO"
        /*0018*/ 	.short	0x0002
        /*001a*/ 	.short	0x0064
        /*001c*/ 	.short	0x0082
	.zero		2


//--------------------- .nv.info                  --------------------------
	.section	.nv.info,"",@"SHT_CUDA_INFO"
	.align	4


	//----- nvinfo : EIATTR_REGCOUNT
	.align		4
        /*0000*/ 	.byte	0x04, 0x2f
        /*0002*/ 	.short	(.L_1 - .L_0)
	.align		4
.L_0:
        /*0004*/ 	.word	index@(_Z11matmul_wmmaPK6__halfS1_PS_iiiff)
        /*0008*/ 	.word	0x00000080


	//----- nvinfo : EIATTR_FRAME_SIZE
	.align		4
.L_1:
        /*000c*/ 	.byte	0x04, 0x11
        /*000e*/ 	.short	(.L_3 - .L_2)
	.align		4
.L_2:
        /*0010*/ 	.word	index@(_Z11matmul_wmmaPK6__halfS1_PS_iiiff)
        /*0014*/ 	.word	0x00000000


	//----- nvinfo : EIATTR_MIN_STACK_SIZE
	.align		4
.L_3:
        /*0018*/ 	.byte	0x04, 0x12
        /*001a*/ 	.short	(.L_5 - .L_4)
	.align		4
.L_4:
        /*001c*/ 	.word	index@(_Z11matmul_wmmaPK6__halfS1_PS_iiiff)
        /*0020*/ 	.word	0x00000000
.L_5:


//--------------------- .nv.compat                --------------------------
	.section	.nv.compat,"",@"SHT_CUDA_COMPAT_INFO"
	.align	4
        /*0000*/ 	.byte	0x02, 0x09, 0x00, 0x00, 0x02, 0x02, 0x01, 0x00, 0x02, 0x05, 0x05, 0x00, 0x03, 0x07, 0x01, 0x01
        /*0010*/ 	.byte	0x02, 0x03, 0x00, 0x00, 0x02, 0x06, 0x01, 0x00, 0x04, 0x0b, 0x08, 0x00, 0x09, 0x00, 0x00, 0x00
        /*0020*/ 	.byte	0x00, 0x00, 0x00, 0x00


//--------------------- .nv.info._Z11matmul_wmmaPK6__halfS1_PS_iiiff --------------------------
	.section	.nv.info._Z11matmul_wmmaPK6__halfS1_PS_iiiff,"",@"SHT_CUDA_INFO"
	.sectionflags	@""
	.align	4


	//----- nvinfo : EIATTR_CUDA_API_VERSION
	.align		4
        /*0000*/ 	.byte	0x04, 0x37
        /*0002*/ 	.short	(.L_7 - .L_6)
.L_6:
        /*0004*/ 	.word	0x00000082


	//----- nvinfo : EIATTR_KPARAM_INFO
	.align		4
.L_7:
        /*0008*/ 	.byte	0x04, 0x17
        /*000a*/ 	.short	(.L_9 - .L_8)
.L_8:
        /*000c*/ 	.word	0x00000000
        /*0010*/ 	.short	0x0007
        /*0012*/ 	.short	0x0028
        /*0014*/ 	.byte	0x00, 0xf0, 0x11, 0x00


	//----- nvinfo : EIATTR_KPARAM_INFO
	.align		4
.L_9:
        /*0018*/ 	.byte	0x04, 0x17
        /*001a*/ 	.short	(.L_11 - .L_10)
.L_10:
        /*001c*/ 	.word	0x00000000
        /*0020*/ 	.short	0x0006
        /*0022*/ 	.short	0x0024
        /*0024*/ 	.byte	0x00, 0xf0, 0x11, 0x00


	//----- nvinfo : EIATTR_KPARAM_INFO
	.align		4
.L_11:
        /*0028*/ 	.byte	0x04, 0x17
        /*002a*/ 	.short	(.L_13 - .L_12)
.L_12:
        /*002c*/ 	.word	0x00000000
        /*0030*/ 	.short	0x0005
        /*0032*/ 	.short	0x0020
        /*0034*/ 	.byte	0x00, 0xf0, 0x11, 0x00


	//----- nvinfo : EIATTR_KPARAM_INFO
	.align		4
.L_13:
        /*0038*/ 	.byte	0x04, 0x17
        /*003a*/ 	.short	(.L_15 - .L_14)
.L_14:
        /*003c*/ 	.word	0x00000000
        /*0040*/ 	.short	0x0004
        /*0042*/ 	.short	0x001c
        /*0044*/ 	.byte	0x00, 0xf0, 0x11, 0x00


	//----- nvinfo : EIATTR_KPARAM_INFO
	.align		4
.L_15:
        /*0048*/ 	.byte	0x04, 0x17
        /*004a*/ 	.short	(.L_17 - .L_16)
.L_16:
        /*004c*/ 	.word	0x00000000
        /*0050*/ 	.short	0x0003
        /*0052*/ 	.short	0x0018
        /*0054*/ 	.byte	0x00, 0xf0, 0x11, 0x00


	//----- nvinfo : EIATTR_KPARAM_INFO
	.align		4
.L_17:
        /*0058*/ 	.byte	0x04, 0x17
        /*005a*/ 	.short	(.L_19 - .L_18)
.L_18:
        /*005c*/ 	.word	0x00000000
        /*0060*/ 	.short	0x0002
        /*0062*/ 	.short	0x0010
        /*0064*/ 	.byte	0x00, 0xf5, 0x21, 0x00


	//----- nvinfo : EIATTR_KPARAM_INFO
	.align		4
.L_19:
        /*0068*/ 	.byte	0x04, 0x17
        /*006a*/ 	.short	(.L_21 - .L_20)
.L_20:
        /*006c*/ 	.word	0x00000000
        /*0070*/ 	.short	0x0001
        /*0072*/ 	.short	0x0008
        /*0074*/ 	.byte	0x00, 0xf5, 0x21, 0x00


	//----- nvinfo : EIATTR_KPARAM_INFO
	.align		4
.L_21:
        /*0078*/ 	.byte	0x04, 0x17
        /*007a*/ 	.short	(.L_23 - .L_22)
.L_22:
        /*007c*/ 	.word	0x00000000
        /*0080*/ 	.short	0x0000
        /*0082*/ 	.short	0x0000
        /*0084*/ 	.byte	0x00, 0xf5, 0x21, 0x00


	//----- nvinfo : EIATTR_SPARSE_MMA_MASK
	.align		4
.L_23:
        /*0088*/ 	.byte	0x03, 0x50
        /*008a*/ 	.short	0x0000


	//----- nvinfo : EIATTR_WMMA_USED
	.align		4
        /*008c*/ 	.byte	0x01, 0x2b
	.zero		2


	//----- nvinfo : EIATTR_MAXREG_COUNT
	.align		4
        /*0090*/ 	.byte	0x03, 0x1b
        /*0092*/ 	.short	0x00ff


	//----- nvinfo : EIATTR_NUM_BARRIERS
	.align		4
        /*0094*/ 	.byte	0x02, 0x4c
        /*0096*/ 	.byte	0x01
	.zero		1


	//----- nvinfo : EIATTR_MERCURY_ISA_VERSION
	.align		4
        /*0098*/ 	.byte	0x03, 0x5f
        /*009a*/ 	.short	0x0101


	//----- nvinfo : EIATTR_VRC_CTA_INIT_COUNT
	.align		4
        /*009c*/ 	.byte	0x02, 0x4a
	.zero		1
	.zero		1


	//----- nvinfo : EIATTR_EXIT_INSTR_OFFSETS
	.align		4
        /*00a0*/ 	.byte	0x04, 0x1c
        /*00a2*/ 	.short	(.L_25 - .L_24)


	//   ....[0]....
.L_24:
        /*00a4*/ 	.word	0x00004ab0


	//   ....[1]....
        /*00a8*/ 	.word	0x00004b20


	//----- nvinfo : EIATTR_CBANK_PARAM_SIZE
	.align		4
.L_25:
        /*00ac*/ 	.byte	0x03, 0x19
        /*00ae*/ 	.short	0x002c


	//----- nvinfo : EIATTR_PARAM_CBANK
	.align		4
        /*00b0*/ 	.byte	0x04, 0x0a
        /*00b2*/ 	.short	(.L_27 - .L_26)
	.align		4
.L_26:
        /*00b4*/ 	.word	index@(.nv.constant0._Z11matmul_wmmaPK6__halfS1_PS_iiiff)
        /*00b8*/ 	.short	0x0380
        /*00ba*/ 	.short	0x002c


	//----- nvinfo : EIATTR_SW_WAR
	.align		4
.L_27:
        /*00bc*/ 	.byte	0x04, 0x36
        /*00be*/ 	.short	(.L_29 - .L_28)
.L_28:
        /*00c0*/ 	.word	0x00000008
.L_29:


//--------------------- .nv.callgraph             --------------------------
	.section	.nv.callgraph,"",@"SHT_CUDA_CALLGRAPH"
	.align	4
	.sectionentsize	8
	.align		4
        /*0000*/ 	.word	0x00000000
	.align		4
        /*0004*/ 	.word	0xffffffff
	.align		4
        /*0008*/ 	.word	0x00000000
	.align		4
        /*000c*/ 	.word	0xfffffffe
	.align		4
        /*0010*/ 	.word	0x00000000
	.align		4
        /*0014*/ 	.word	0xfffffffd
	.align		4
        /*0018*/ 	.word	0x00000000
	.align		4
        /*001c*/ 	.word	0xfffffffc


//--------------------- .text._Z11matmul_wmmaPK6__halfS1_PS_iiiff --------------------------
	.section	.text._Z11matmul_wmmaPK6__halfS1_PS_iiiff,"ax",@progbits
	.align	128
        .global         _Z11matmul_wmmaPK6__halfS1_PS_iiiff
        .type           _Z11matmul_wmmaPK6__halfS1_PS_iiiff,@function
        .size           _Z11matmul_wmmaPK6__halfS1_PS_iiiff,(.L_x_5 - _Z11matmul_wmmaPK6__halfS1_PS_iiiff)
        .other          _Z11matmul_wmmaPK6__halfS1_PS_iiiff,@"STO_CUDA_ENTRY STV_DEFAULT"
_Z11matmul_wmmaPK6__halfS1_PS_iiiff:
.text._Z11matmul_wmmaPK6__halfS1_PS_iiiff:
[----:B------:R-:W-:Y:S01]  /*0000*/  LDC R1, c[0x0][0x37c] ;  /* 0x0000df00ff017b82 */ /* 0x000fe20000000800 */
[----:B------:R-:W0:Y:S01]  /*0010*/  S2R R74, SR_TID.X ;  /* 0x00000000004a7919 */ /* 0x000e220000002100 */
[----:B------:R-:W1:Y:S06]  /*0020*/  LDCU UR9, c[0x0][0x3a0] ;  /* 0x00007400ff0977ac */ /* 0x000e6c0008000800 */
[----:B------:R-:W2:Y:S01]  /*0030*/  S2UR UR5, SR_CTAID.Y ;  /* 0x00000000000579c3 */ /* 0x000ea20000002600 */
[----:B------:R-:W-:Y:S01]  /*0040*/  CS2R R38, SRZ ;  /* 0x0000000000267805 */ /* 0x000fe2000001ff00 */
[----:B------:R-:W3:Y:S01]  /*0050*/  S2R R73, SR_CTAID.X ;  /* 0x0000000000497919 */ /* 0x000ee20000002500 */
[----:B------:R-:W4:Y:S01]  /*0060*/  LDCU UR13, c[0x0][0x3a8] ;  /* 0x00007500ff0d77ac */ /* 0x000f220008000800 */
[----:B------:R-:W-:-:S02]  /*0070*/  CS2R R36, SRZ ;  /* 0x0000000000247805 */ /* 0x000fc4000001ff00 */
[----:B------:R-:W-:Y:S02]  /*0080*/  CS2R R42, SRZ ;  /* 0x00000000002a7805 */ /* 0x000fe4000001ff00 */
[----:B------:R-:W-:Y:S01]  /*0090*/  CS2R R40, SRZ ;  /* 0x0000000000287805 */ /* 0x000fe2000001ff00 */
[----:B------:R-:W-:Y:S01]  /*00a0*/  UMOV UR4, 0x400 ;  /* 0x0000040000047882 */ /* 0x000fe20000000000 */
[----:B------:R-:W5:Y:S01]  /*00b0*/  S2UR UR6, SR_CgaCtaId ;  /* 0x00000000000679c3 */ /* 0x000f620000008800 */
[----:B------:R-:W-:Y:S01]  /*00c0*/  UIADD3 UR4, UPT, UPT, UR4, 0x4000, URZ ;  /* 0x0000400004047890 */ /* 0x000fe2000fffe0ff */
[----:B------:R-:W-:Y:S02]  /*00d0*/  CS2R R46, SRZ ;  /* 0x00000000002e7805 */ /* 0x000fe4000001ff00 */
[----:B------:R-:W-:Y:S02]  /*00e0*/  CS2R R44, SRZ ;  /* 0x00000000002c7805 */ /* 0x000fe4000001ff00 */
[----:B------:R-:W-:-:S02]  /*00f0*/  CS2R R62, SRZ ;  /* 0x00000000003e7805 */ /* 0x000fc4000001ff00 */
[----:B------:R-:W-:Y:S02]  /*0100*/  CS2R R60, SRZ ;  /* 0x00000000003c7805 */ /* 0x000fe4000001ff00 */
[----:B------:R-:W-:Y:S02]  /*0110*/  CS2R R50, SRZ ;  /* 0x0000000000327805 */ /* 0x000fe4000001ff00 */
[----:B------:R-:W-:Y:S02]  /*0120*/  CS2R R48, SRZ ;  /* 0x0000000000307805 */ /* 0x000fe4000001ff00 */
[----:B------:R-:W-:Y:S01]  /*0130*/  CS2R R54, SRZ ;  /* 0x0000000000367805 */ /* 0x000fe2000001ff00 */
[----:B-1----:R-:W-:Y:S01]  /*0140*/  UISETP.GE.AND UP0, UPT, UR9, 0x1, UPT ;  /* 0x000000010900788c */ /* 0x002fe2000bf06270 */
[----:B------:R-:W-:Y:S02]  /*0150*/  CS2R R52, SRZ ;  /* 0x0000000000347805 */ /* 0x000fe4000001ff00 */
[----:B------:R-:W-:-:S02]  /*0160*/  CS2R R58, SRZ ;  /* 0x00000000003a7805 */ /* 0x000fc4000001ff00 */
[----:B------:R-:W-:Y:S02]  /*0170*/  CS2R R56, SRZ ;  /* 0x0000000000387805 */ /* 0x000fe4000001ff00 */
[----:B------:R-:W-:Y:S02]  /*0180*/  CS2R R12, SRZ ;  /* 0x00000000000c7805 */ /* 0x000fe4000001ff00 */
[----:B------:R-:W-:Y:S02]  /*0190*/  CS2R R14, SRZ ;  /* 0x00000000000e7805 */ /* 0x000fe4000001ff00 */
[----:B----4-:R-:W-:Y:S01]  /*01a0*/  FSETP.NEU.AND P3, PT, RZ, UR13, PT ;  /* 0x0000000dff007c0b */ /* 0x010fe2000bf6d000 */
[----:B------:R-:W1:Y:S01]  /*01b0*/  LDCU.64 UR10, c[0x0][0x358] ;  /* 0x00006b00ff0a77ac */ /* 0x000e620008000a00 */
[----:B--2---:R-:W-:Y:S01]  /*01c0*/  USHF.L.U32 UR5, UR5, 0x7, URZ ;  /* 0x0000000705057899 */ /* 0x004fe200080006ff */
[C---:B0-----:R-:W-:Y:S01]  /*01d0*/  IMAD.SHL.U32 R72, R74.reuse, 0x2, RZ ;  /* 0x000000024a487824 */ /* 0x041fe200078e00ff */
[----:B------:R-:W-:Y:S01]  /*01e0*/  SHF.L.U32 R11, R74, 0x6, RZ ;  /* 0x000000064a0b7819 */ /* 0x000fe200000006ff */
[----:B-----5:R-:W-:-:S03]  /*01f0*/  ULEA UR6, UR6, UR4, 0x18 ;  /* 0x0000000406067291 */ /* 0x020fc6000f8ec0ff */
[----:B------:R-:W-:Y:S02]  /*0200*/  LOP3.LUT R11, R11, 0xe000, RZ, 0xc0, !PT ;  /* 0x0000e0000b0b7812 */ /* 0x000fe400078ec0ff */
[----:B------:R-:W-:Y:S01]  /*0210*/  LOP3.LUT R10, R72, 0xc0, RZ, 0xc0, !PT ;  /* 0x000000c0480a7812 */ /* 0x000fe200078ec0ff */
[----:B---3--:R-:W-:Y:S06]  /*0220*/  BRA.U !UP0, `(.L_x_0) ;  /* 0x0000001108587547 */ /* 0x008fec000b800000 */
[----:B------:R-:W0:Y:S01]  /*0230*/  S2R R3, SR_LANEID ;  /* 0x0000000000037919 */ /* 0x000e220000000000 */
[----:B------:R-:W2:Y:S01]  /*0240*/  S2UR UR7, SR_CgaCtaId ;  /* 0x00000000000779c3 */ /* 0x000ea20000008800 */
[----:B------:R-:W-:Y:S01]  /*0250*/  UMOV UR4, 0x400 ;  /* 0x0000040000047882 */ /* 0x000fe20000000000 */
[C---:B------:R-:W-:Y:S01]  /*0260*/  VIADD R97, R74.reuse, 0x200 ;  /* 0x000002004a617836 */ /* 0x040fe20000000000 */
[C---:B------:R-:W-:Y:S01]  /*0270*/  LOP3.LUT R96, R74.reuse, 0x400, RZ, 0xfc, !PT ;  /* 0x000004004a607812 */ /* 0x040fe200078efcff */
[C---:B------:R-:W-:Y:S01]  /*0280*/  VIADD R93, R74.reuse, 0xa00 ;  /* 0x00000a004a5d7836 */ /* 0x040fe20000000000 */
[C---:B------:R-:W-:Y:S01]  /*0290*/  IADD3 R95, PT, PT, R74.reuse, 0x600, RZ ;  /* 0x000006004a5f7810 */ /* 0x040fe20007ffe0ff */
[----:B------:R-:W-:Y:S01]  /*02a0*/  IMAD.MOV.U32 R39, RZ, RZ, RZ ;  /* 0x000000ffff277224 */ /* 0x000fe200078e00ff */
[C---:B------:R-:W-:Y:S01]  /*02b0*/  LOP3.LUT R94, R74.reuse, 0x800, RZ, 0xfc, !PT ;  /* 0x000008004a5e7812 */ /* 0x040fe200078efcff */
[----:B------:R-:W3:Y:S01]  /*02c0*/  LDCU UR14, c[0x0][0x3a0] ;  /* 0x00007400ff0e77ac */ /* 0x000ee20008000800 */
[----:B------:R-:W-:-:S02]  /*02d0*/  LOP3.LUT R92, R74, 0xc00, RZ, 0xfc, !PT ;  /* 0x00000c004a5c7812 */ /* 0x000fc400078efcff */
[C---:B------:R-:W-:Y:S01]  /*02e0*/  IADD3 R91, PT, PT, R74.reuse, 0xe00, RZ ;  /* 0x00000e004a5b7810 */ /* 0x040fe20007ffe0ff */
[----:B------:R-:W4:Y:S01]  /*02f0*/  LDCU UR12, c[0x0][0x398] ;  /* 0x00007300ff0c77ac */ /* 0x000f220008000800 */
[C---:B------:R-:W-:Y:S02]  /*0300*/  LOP3.LUT R122, R74.reuse, 0x7f, RZ, 0xc0, !PT ;  /* 0x0000007f4a7a7812 */ /* 0x040fe400078ec0ff */
[----:B------:R-:W-:Y:S02]  /*0310*/  SHF.R.U32.HI R117, RZ, 0x5, R97 ;  /* 0x00000005ff757819 */ /* 0x000fe40000011661 */
[----:B------:R-:W-:Y:S02]  /*0320*/  SHF.R.U32.HI R115, RZ, 0x5, R96 ;  /* 0x00000005ff737819 */ /* 0x000fe40000011660 */
[----:B------:R-:W-:Y:S02]  /*0330*/  SHF.R.U32.HI R113, RZ, 0x5, R95 ;  /* 0x00000005ff717819 */ /* 0x000fe4000001165f */
[----:B------:R-:W-:Y:S01]  /*0340*/  SHF.R.U32.HI R111, RZ, 0x5, R94 ;  /* 0x00000005ff6f7819 */ /* 0x000fe2000001165e */
[----:B------:R-:W-:Y:S01]  /*0350*/  VIADD R116, R115, UR5 ;  /* 0x0000000573747c36 */ /* 0x000fe20008000000 */
[----:B------:R-:W-:Y:S01]  /*0360*/  SHF.R.U32.HI R109, RZ, 0x5, R93 ;  /* 0x00000005ff6d7819 */ /* 0x000fe2000001165d */
[----:B--2---:R-:W-:Y:S01]  /*0370*/  ULEA UR8, UR7, UR4, 0x18 ;  /* 0x0000000407087291 */ /* 0x004fe2000f8ec0ff */
[----:B------:R-:W-:Y:S01]  /*0380*/  SHF.R.U32.HI R19, RZ, 0x5, R92 ;  /* 0x00000005ff137819 */ /* 0x000fe2000001165c */
[----:B------:R-:W-:Y:S01]  /*0390*/  UIADD3 UR4, UPT, UPT, UR4, 0x2000, URZ ;  /* 0x0000200004047890 */ /* 0x000fe2000fffe0ff */
[----:B------:R-:W-:Y:S01]  /*03a0*/  LEA.HI R106, R91, UR5, RZ, 0x1b ;  /* 0x000000055b6a7c11 */ /* 0x000fe2000f8fd8ff */
[----:B------:R-:W-:Y:S01]  /*03b0*/  VIADD R112, R111, UR5 ;  /* 0x000000056f707c36 */ /* 0x000fe20008000000 */
[----:B------:R-:W-:Y:S01]  /*03c0*/  LOP3.LUT R99, R74, 0x1f, RZ, 0xc0, !PT ;  /* 0x0000001f4a637812 */ /* 0x000fe200078ec0ff */
[----:B------:R-:W-:Y:S01]  /*03d0*/  ULEA UR4, UR7, UR4, 0x18 ;  /* 0x0000000407047291 */ /* 0x000fe2000f8ec0ff */
[----:B0-----:R-:W-:Y:S01]  /*03e0*/  SHF.R.U32.HI R0, RZ, 0x3, R3 ;  /* 0x00000003ff007819 */ /* 0x001fe20000011603 */
[----:B------:R-:W0:Y:S01]  /*03f0*/  LDCU UR7, c[0x0][0x39c] ;  /* 0x00007380ff0777ac */ /* 0x000e220008000800 */
[----:B------:R-:W-:Y:S01]  /*0400*/  LOP3.LUT R2, R3, 0x7, RZ, 0xc0, !PT ;  /* 0x0000000703027812 */ /* 0x000fe200078ec0ff */
[----:B------:R-:W-:Y:S01]  /*0410*/  VIADD R108, R19, UR5 ;  /* 0x00000005136c7c36 */ /* 0x000fe20008000000 */
[----:B------:R-:W-:Y:S01]  /*0420*/  SHF.L.U32 R5, R0, 0x3, RZ ;  /* 0x0000000300057819 */ /* 0x000fe200000006ff */
[--C-:B------:R-:W-:Y:S01]  /*0430*/  IMAD R81, R106, UR9, R99.reuse ;  /* 0x000000096a517c24 */ /* 0x100fe2000f8e0263 */
[----:B------:R-:W-:Y:S01]  /*0440*/  SHF.R.U32.HI R0, RZ, 0x2, R74 ;  /* 0x00000002ff007819 */ /* 0x000fe2000001164a */
[----:B------:R-:W-:Y:S01]  /*0450*/  IMAD R83, R108, UR9, R99 ;  /* 0x000000096c537c24 */ /* 0x000fe2000f8e0263 */
[----:B------:R-:W-:Y:S01]  /*0460*/  SHF.R.U32.HI R3, RZ, 0x4, R3 ;  /* 0x00000004ff037819 */ /* 0x000fe20000011603 */
[--C-:B------:R-:W-:Y:S01]  /*0470*/  IMAD R85, R112, UR9, R99.reuse ;  /* 0x0000000970557c24 */ /* 0x100fe2000f8e0263 */
[----:B------:R-:W-:Y:S01]  /*0480*/  LOP3.LUT R0, R0, 0xe0, RZ, 0xc0, !PT ;  /* 0x000000e000007812 */ /* 0x000fe200078ec0ff */
[----:B------:R-:W-:Y:S01]  /*0490*/  IMAD R87, R116, UR9, R99 ;  /* 0x0000000974577c24 */ /* 0x000fe2000f8e0263 */
[----:B------:R-:W-:Y:S01]  /*04a0*/  LOP3.LUT R2, R5, 0x8, R2, 0xe2, !PT ;  /* 0x0000000805027812 */ /* 0x000fe200078ee202 */
[----:B------:R-:W-:Y:S01]  /*04b0*/  IMAD.SHL.U32 R3, R3, 0x8, RZ ;  /* 0x0000000803037824 */ /* 0x000fe200078e00ff */
[----:B------:R-:W-:-:S02]  /*04c0*/  LEA R7, R0, UR8, 0x6 ;  /* 0x0000000800077c11 */ /* 0x000fc4000f8e30ff */
[----:B------:R-:W-:Y:S01]  /*04d0*/  LOP3.LUT R0, R74, 0x60, RZ, 0xc0, !PT ;  /* 0x000000604a007812 */ /* 0x000fe200078ec0ff */
[C---:B------:R-:W-:Y:S01]  /*04e0*/  IMAD R17, R2.reuse, 0x80, R3 ;  /* 0x0000008002117824 */ /* 0x040fe200078e0203 */
[----:B------:R-:W-:Y:S01]  /*04f0*/  LEA R6, R2, R3, 0x5 ;  /* 0x0000000302067211 */ /* 0x000fe200078e28ff */
[C---:B------:R-:W-:Y:S01]  /*0500*/  VIADD R3, R7.reuse, 0x20 ;  /* 0x0000002007037836 */ /* 0x040fe20000000000 */
[----:B------:R-:W-:Y:S02]  /*0510*/  LEA R0, R0, UR4, 0x1 ;  /* 0x0000000400007c11 */ /* 0x000fe4000f8e08ff */
[C---:B------:R-:W-:Y:S02]  /*0520*/  IADD3 R9, PT, PT, R7.reuse, 0x400, RZ ;  /* 0x0000040007097810 */ /* 0x040fe40007ffe0ff */
[----:B------:R-:W-:Y:S01]  /*0530*/  IADD3 R5, PT, PT, R7, 0x420, RZ ;  /* 0x0000042007057810 */ /* 0x000fe20007ffe0ff */
[----:B------:R-:W-:Y:S01]  /*0540*/  VIADD R2, R0, 0x20 ;  /* 0x0000002000027836 */ /* 0x000fe20000000000 */
[----:B------:R-:W-:Y:S01]  /*0550*/  LEA R8, R6, R3, 0x1 ;  /* 0x0000000306087211 */ /* 0x000fe200078e08ff */
[C---:B------:R-:W-:Y:S01]  /*0560*/  VIADD R16, R0.reuse, 0x1020 ;  /* 0x0000102000107836 */ /* 0x040fe20000000000 */
[----:B------:R-:W-:Y:S01]  /*0570*/  IADD3 R4, PT, PT, R0, 0x1000, RZ ;  /* 0x0000100000047810 */ /* 0x000fe20007ffe0ff */
[C---:B------:R-:W-:Y:S01]  /*0580*/  IMAD.U32 R9, R6.reuse, 0x2, R9 ;  /* 0x0000000206097824 */ /* 0x040fe200078e0009 */
[C---:B------:R-:W-:Y:S01]  /*0590*/  LEA R3, R17.reuse, R0, 0x1 ;  /* 0x0000000011037211 */ /* 0x040fe200078e08ff */
[----:B------:R-:W-:Y:S01]  /*05a0*/  IMAD.U32 R7, R6, 0x2, R7 ;  /* 0x0000000206077824 */ /* 0x000fe200078e0007 */
[----:B------:R-:W-:Y:S01]  /*05b0*/  SHF.L.U32 R0, R74, 0x1, RZ ;  /* 0x000000014a007819 */ /* 0x000fe200000006ff */
[----:B------:R-:W-:Y:S01]  /*05c0*/  IMAD.U32 R4, R17, 0x2, R4 ;  /* 0x0000000211047824 */ /* 0x000fe200078e0004 */
[----:B------:R-:W-:-:S02]  /*05d0*/  LEA R6, R6, R5, 0x1 ;  /* 0x0000000506067211 */ /* 0x000fc400078e08ff */
[C---:B------:R-:W-:Y:S01]  /*05e0*/  LEA R5, R17.reuse, R2, 0x1 ;  /* 0x0000000211057211 */ /* 0x040fe200078e08ff */
[----:B------:R-:W-:Y:S01]  /*05f0*/  IMAD.U32 R2, R17, 0x2, R16 ;  /* 0x0000000211027824 */ /* 0x000fe200078e0010 */
[C---:B------:R-:W-:Y:S02]  /*0600*/  LOP3.LUT R16, R0.reuse, 0x3e, RZ, 0xc0, !PT ;  /* 0x0000003e00107812 */ /* 0x040fe400078ec0ff */
[----:B------:R-:W-:Y:S02]  /*0610*/  LOP3.LUT R17, R0, 0xfe, RZ, 0xc0, !PT ;  /* 0x000000fe00117812 */ /* 0x000fe400078ec0ff */
[----:B------:R-:W-:Y:S01]  /*0620*/  LEA.HI R120, R74, UR5, RZ, 0x1b ;  /* 0x000000054a787c11 */ /* 0x000fe2000f8fd8ff */
[----:B------:R-:W-:Y:S01]  /*0630*/  VIADD R16, R16, UR8 ;  /* 0x0000000810107c36 */ /* 0x000fe20008000000 */
[----:B------:R-:W-:Y:S02]  /*0640*/  SHF.R.U32.HI R98, RZ, 0x7, R74 ;  /* 0x00000007ff627819 */ /* 0x000fe4000001164a */
[----:B------:R-:W-:Y:S01]  /*0650*/  SHF.R.U32.HI R97, RZ, 0x7, R97 ;  /* 0x00000007ff617819 */ /* 0x000fe20000011661 */
[----:B------:R-:W-:Y:S01]  /*0660*/  IMAD R0, R120, UR9, R99 ;  /* 0x0000000978007c24 */ /* 0x000fe2000f8e0263 */
[----:B------:R-:W-:-:S02]  /*0670*/  SHF.R.U32.HI R96, RZ, 0x7, R96 ;  /* 0x00000007ff607819 */ /* 0x000fc40000011660 */
[----:B------:R-:W-:Y:S02]  /*0680*/  SHF.R.U32.HI R95, RZ, 0x7, R95 ;  /* 0x00000007ff5f7819 */ /* 0x000fe4000001165f */
[----:B------:R-:W-:Y:S02]  /*0690*/  SHF.R.U32.HI R94, RZ, 0x7, R94 ;  /* 0x00000007ff5e7819 */ /* 0x000fe4000001165e */
[----:B------:R-:W-:Y:S02]  /*06a0*/  SHF.R.U32.HI R93, RZ, 0x7, R93 ;  /* 0x00000007ff5d7819 */ /* 0x000fe4000001165d */
[----:B------:R-:W-:Y:S02]  /*06b0*/  SHF.R.U32.HI R92, RZ, 0x7, R92 ;  /* 0x00000007ff5c7819 */ /* 0x000fe4000001165c */
[----:B------:R-:W-:Y:S02]  /*06c0*/  SHF.R.U32.HI R91, RZ, 0x7, R91 ;  /* 0x00000007ff5b7819 */ /* 0x000fe4000001165b */
[----:B------:R-:W-:-:S02]  /*06d0*/  LEA R122, R73, R122, 0x7 ;  /* 0x0000007a497a7211 */ /* 0x000fc400078e38ff */
[C---:B------:R-:W-:Y:S01]  /*06e0*/  IADD3 R118, PT, PT, R117.reuse, UR5, RZ ;  /* 0x0000000575767c10 */ /* 0x040fe2000fffe0ff */
[--C-:B------:R-:W-:Y:S01]  /*06f0*/  IMAD R117, R117, 0x40, R16.reuse ;  /* 0x0000004075757824 */ /* 0x100fe200078e0210 */
[C---:B------:R-:W-:Y:S01]  /*0700*/  IADD3 R114, PT, PT, R113.reuse, UR5, RZ ;  /* 0x0000000571727c10 */ /* 0x040fe2000fffe0ff */
[--C-:B------:R-:W-:Y:S01]  /*0710*/  IMAD R113, R113, 0x40, R16.reuse ;  /* 0x0000004071717824 */ /* 0x100fe200078e0210 */
[C---:B------:R-:W-:Y:S01]  /*0720*/  IADD3 R110, PT, PT, R109.reuse, UR5, RZ ;  /* 0x000000056d6e7c10 */ /* 0x040fe2000fffe0ff */
[----:B------:R-:W-:Y:S01]  /*0730*/  IMAD R109, R109, 0x40, R16 ;  /* 0x000000406d6d7824 */ /* 0x000fe200078e0210 */
[----:B------:R-:W-:Y:S01]  /*0740*/  IADD3 R17, PT, PT, R17, UR4, RZ ;  /* 0x0000000411117c10 */ /* 0x000fe2000fffe0ff */
[--C-:B0-----:R-:W-:Y:S01]  /*0750*/  IMAD R90, R91, UR7, R122.reuse ;  /* 0x000000075b5a7c24 */ /* 0x101fe2000f8e027a */
[-C--:B------:R-:W-:Y:S01]  /*0760*/  LEA R115, R115, R16.reuse, 0x6 ;  /* 0x0000001073737211 */ /* 0x080fe200078e30ff */
[--C-:B------:R-:W-:Y:S01]  /*0770*/  IMAD R75, R92, UR7, R122.reuse ;  /* 0x000000075c4b7c24 */ /* 0x100fe2000f8e027a */
[-C--:B------:R-:W-:Y:S01]  /*0780*/  LEA R111, R111, R16.reuse, 0x6 ;  /* 0x000000106f6f7211 */ /* 0x080fe200078e30ff */
[--C-:B------:R-:W-:Y:S01]  /*0790*/  IMAD R76, R93, UR7, R122.reuse ;  /* 0x000000075d4c7c24 */ /* 0x100fe2000f8e027a */
[----:B------:R-:W-:Y:S01]  /*07a0*/  LEA R107, R19, R16, 0x6 ;  /* 0x00000010136b7211 */ /* 0x000fe200078e30ff */
[--C-:B------:R-:W-:Y:S01]  /*07b0*/  IMAD R77, R94, UR7, R122.reuse ;  /* 0x000000075e4d7c24 */ /* 0x100fe2000f8e027a */
[CC--:B------:R-:W-:Y:S01]  /*07c0*/  LEA R104, R95.reuse, R17.reuse, 0x8 ;  /* 0x000000115f687211 */ /* 0x0c0fe200078e40ff */
[--C-:B------:R-:W-:Y:S01]  /*07d0*/  IMAD R78, R95, UR7, R122.reuse ;  /* 0x000000075f4e7c24 */ /* 0x100fe2000f8e027a */
[-C--:B------:R-:W-:Y:S01]  /*07e0*/  LEA R102, R93, R17.reuse, 0x8 ;  /* 0x000000115d667211 */ /* 0x080fe200078e40ff */
[--C-:B------:R-:W-:Y:S01]  /*07f0*/  IMAD R79, R96, UR7, R122.reuse ;  /* 0x00000007604f7c24 */ /* 0x100fe2000f8e027a */
[----:B------:R-:W-:Y:S01]  /*0800*/  LEA R100, R91, R17, 0x8 ;  /* 0x000000115b647211 */ /* 0x000fe200078e40ff */
[--C-:B------:R-:W-:Y:S01]  /*0810*/  IMAD R80, R97, UR7, R122.reuse ;  /* 0x0000000761507c24 */ /* 0x100fe2000f8e027a */
[----:B------:R-:W-:Y:S01]  /*0820*/  UMOV UR4, URZ ;  /* 0x000000ff00047c82 */ /* 0x000fe20008000000 */
[----:B------:R-:W-:-:S02]  /*0830*/  IMAD R82, R98, UR7, R122 ;  /* 0x0000000762527c24 */ /* 0x000fc4000f8e027a */
[--C-:B------:R-:W-:Y:S02]  /*0840*/  IMAD R84, R110, UR9, R99.reuse ;  /* 0x000000096e547c24 */ /* 0x100fe4000f8e0263 */
[--C-:B------:R-:W-:Y:S02]  /*0850*/  IMAD R86, R114, UR9, R99.reuse ;  /* 0x0000000972567c24 */ /* 0x100fe4000f8e0263 */
[----:B------:R-:W-:Y:S02]  /*0860*/  IMAD R88, R118, UR9, R99 ;  /* 0x0000000976587c24 */ /* 0x000fe4000f8e0263 */
[--C-:B------:R-:W-:Y:S02]  /*0870*/  IMAD R105, R96, 0x100, R17.reuse ;  /* 0x0000010060697824 */ /* 0x100fe400078e0211 */
[--C-:B------:R-:W-:Y:S02]  /*0880*/  IMAD R103, R94, 0x100, R17.reuse ;  /* 0x000001005e677824 */ /* 0x100fe400078e0211 */
[----:B---34-:R-:W-:-:S07]  /*0890*/  IMAD R101, R92, 0x100, R17 ;  /* 0x000001005c657824 */ /* 0x018fce00078e0211 */
.L_x_1:
[----:B------:R-:W-:Y:S01]  /*08a0*/  ISETP.GE.AND P2, PT, R99, UR14, PT ;  /* 0x0000000e63007c0c */ /* 0x000fe2000bf46270 */
[----:B------:R-:W0:Y:S03]  /*08b0*/  LDC R89, c[0x0][0x39c] ;  /* 0x0000e700ff597b82 */ /* 0x000e260000000800 */
[----:B------:R-:W-:Y:S02]  /*08c0*/  ISETP.LT.AND P1, PT, R118, UR12, !P2 ;  /* 0x0000000c76007c0c */ /* 0x000fe4000d721270 */
[----:B------:R-:W-:Y:S02]  /*08d0*/  ISETP.LT.AND P0, PT, R116, UR12, !P2 ;  /* 0x0000000c74007c0c */ /* 0x000fe4000d701270 */
[----:B------:R-:W-:Y:S02]  /*08e0*/  ISETP.LT.AND P6, PT, R114, UR12, !P2 ;  /* 0x0000000c72007c0c */ /* 0x000fe4000d7c1270 */
[----:B------:R-:W-:-:S02]  /*08f0*/  ISETP.LT.AND P5, PT, R110, UR12, !P2 ;  /* 0x0000000c6e007c0c */ /* 0x000fc4000d7a1270 */
[----:B------:R-:W-:-:S05]  /*0900*/  ISETP.LT.AND P4, PT, R112, UR12, !P2 ;  /* 0x0000000c70007c0c */ /* 0x000fca000d781270 */
[----:B------:R-:W2:Y:S01]  /*0910*/  @P1 LDC.64 R22, c[0x0][0x380] ;  /* 0x0000e000ff161b82 */ /* 0x000ea20000000a00 */
[----:B------:R-:W-:-:S07]  /*0920*/  @!P1 PRMT R32, RZ, 0x7610, R32 ;  /* 0x00007610ff209816 */ /* 0x000fce0000000020 */
[----:B------:R-:W3:Y:S08]  /*0930*/  @P0 LDC.64 R28, c[0x0][0x380] ;  /* 0x0000e000ff1c0b82 */ /* 0x000ef00000000a00 */
[----:B------:R-:W4:Y:S08]  /*0940*/  @P6 LDC.64 R20, c[0x0][0x380] ;  /* 0x0000e000ff146b82 */ /* 0x000f300000000a00 */
[----:B------:R-:W5:Y:S01]  /*0950*/  @P5 LDC.64 R16, c[0x0][0x380] ;  /* 0x0000e000ff105b82 */ /* 0x000f620000000a00 */
[----:B--2---:R-:W-:-:S05]  /*0960*/  @P1 IMAD.WIDE.U32 R22, R88, 0x2, R22 ;  /* 0x0000000258161825 */ /* 0x004fca00078e0016 */
[----:B-1----:R1:W2:Y:S02]  /*0970*/  @P1 LDG.E.U16 R32, desc[UR10][R22.64] ;  /* 0x0000000a16201981 */ /* 0x0022a4000c1e1500 */
[----:B------:R-:W0:Y:S01]  /*0980*/  @P4 LDC.64 R18, c[0x0][0x380] ;  /* 0x0000e000ff124b82 */ /* 0x000e220000000a00 */
[----:B------:R-:W-:Y:S02]  /*0990*/  ISETP.LT.AND P1, PT, R108, UR12, !P2 ;  /* 0x0000000c6c007c0c */ /* 0x000fe4000d721270 */
[----:B------:R-:W-:Y:S01]  /*09a0*/  ISETP.LT.AND P2, PT, R106, UR12, !P2 ;  /* 0x0000000c6a007c0c */ /* 0x000fe2000d741270 */
[----:B---3--:R-:W-:Y:S01]  /*09b0*/  @P0 IMAD.WIDE.U32 R28, R87, 0x2, R28 ;  /* 0x00000002571c0825 */ /* 0x008fe200078e001c */
[----:B------:R-:W-:Y:S02]  /*09c0*/  @!P0 PRMT R30, RZ, 0x7610, R30 ;  /* 0x00007610ff1e8816 */ /* 0x000fe4000000001e */
[----:B------:R-:W-:Y:S01]  /*09d0*/  @!P6 PRMT R70, RZ, 0x7610, R70 ;  /* 0x00007610ff46e816 */ /* 0x000fe20000000046 */
[----:B----4-:R-:W-:Y:S01]  /*09e0*/  @P6 IMAD.WIDE.U32 R34, R86, 0x2, R20 ;  /* 0x0000000256226825 */ /* 0x010fe200078e0014 */
[----:B------:R-:W-:-:S02]  /*09f0*/  @!P5 PRMT R66, RZ, 0x7610, R66 ;  /* 0x00007610ff42d816 */ /* 0x000fc40000000042 */
[----:B------:R-:W3:Y:S03]  /*0a00*/  @P0 LDG.E.U16 R30, desc[UR10][R28.64] ;  /* 0x0000000a1c1e0981 */ /* 0x000ee6000c1e1500 */
[----:B-1----:R-:W1:Y:S01]  /*0a10*/  @P1 LDC.64 R22, c[0x0][0x380] ;  /* 0x0000e000ff161b82 */ /* 0x002e620000000a00 */
[----:B------:R-:W-:Y:S01]  /*0a20*/  @!P4 PRMT R68, RZ, 0x7610, R68 ;  /* 0x00007610ff44c816 */ /* 0x000fe20000000044 */
[----:B-----5:R-:W-:Y:S01]  /*0a30*/  @P5 IMAD.WIDE.U32 R26, R84, 0x2, R16 ;  /* 0x00000002541a5825 */ /* 0x020fe200078e0010 */
[----:B0-----:R-:W-:Y:S01]  /*0a40*/  ISETP.GE.AND P0, PT, R122, R89, PT ;  /* 0x000000597a00720c */ /* 0x001fe20003f06270 */
[----:B------:R0:W4:Y:S02]  /*0a50*/  @P6 LDG.E.U16 R70, desc[UR10][R34.64] ;  /* 0x0000000a22466981 */ /* 0x000124000c1e1500 */
[----:B------:R-:W-:Y:S02]  /*0a60*/  @P4 IMAD.WIDE.U32 R24, R85, 0x2, R18 ;  /* 0x0000000255184825 */ /* 0x000fe400078e0012 */
[----:B------:R-:W5:Y:S01]  /*0a70*/  @P2 LDC.64 R20, c[0x0][0x380] ;  /* 0x0000e000ff142b82 */ /* 0x000f620000000a00 */
[----:B------:R-:W-:Y:S01]  /*0a80*/  ISETP.LT.AND P6, PT, R97, UR14, !P0 ;  /* 0x0000000e61007c0c */ /* 0x000fe2000c7c1270 */
[----:B------:R5:W4:Y:S01]  /*0a90*/  @P5 LDG.E.U16 R66, desc[UR10][R26.64] ;  /* 0x0000000a1a425981 */ /* 0x000b22000c1e1500 */
[----:B------:R-:W-:-:S03]  /*0aa0*/  ISETP.LT.AND P5, PT, R95, UR14, !P0 ;  /* 0x0000000e5f007c0c */ /* 0x000fc6000c7a1270 */
[----:B------:R5:W4:Y:S01]  /*0ab0*/  @P4 LDG.E.U16 R68, desc[UR10][R24.64] ;  /* 0x0000000a18444981 */ /* 0x000b22000c1e1500 */
[----:B------:R-:W-:Y:S02]  /*0ac0*/  ISETP.LT.AND P4, PT, R96, UR14, !P0 ;  /* 0x0000000e60007c0c */ /* 0x000fe4000c781270 */
[----:B0-----:R-:W-:-:S05]  /*0ad0*/  @!P1 PRMT R34, RZ, 0x7610, R34 ;  /* 0x00007610ff229816 */ /* 0x001fca0000000022 */
[----:B------:R-:W0:Y:S01]  /*0ae0*/  @P6 LDC.64 R18, c[0x0][0x388] ;  /* 0x0000e200ff126b82 */ /* 0x000e220000000a00 */
[----:B-1----:R-:W-:Y:S01]  /*0af0*/  @P1 IMAD.WIDE.U32 R22, R83, 0x2, R22 ;  /* 0x0000000253161825 */ /* 0x002fe200078e0016 */
[----:B------:R-:W-:-:S04]  /*0b00*/  @!P2 PRMT R29, RZ, 0x7610, R29 ;  /* 0x00007610ff1da816 */ /* 0x000fc8000000001d */
[----:B------:R1:W4:Y:S02]  /*0b10*/  @P1 LDG.E.U16 R34, desc[UR10][R22.64] ;  /* 0x0000000a16221981 */ /* 0x000324000c1e1500 */
[----:B------:R-:W1:Y:S01]  /*0b20*/  @P5 LDC.64 R124, c[0x0][0x388] ;  /* 0x0000e200ff7c5b82 */ /* 0x000e620000000a00 */
[----:B------:R-:W-:-:S07]  /*0b30*/  ISETP.GE.AND P1, PT, R99, UR14, PT ;  /* 0x0000000e63007c0c */ /* 0x000fce000bf26270 */
[----:B------:R-:W1:Y:S01]  /*0b40*/  @P4 LDC.64 R16, c[0x0][0x388] ;  /* 0x0000e200ff104b82 */ /* 0x000e620000000a00 */
[----:B-----5:R-:W-:Y:S01]  /*0b50*/  @P2 IMAD.WIDE.U32 R20, R81, 0x2, R20 ;  /* 0x0000000251142825 */ /* 0x020fe200078e0014 */
[----:B------:R-:W-:-:S04]  /*0b60*/  ISETP.GE.OR P1, PT, R120, UR12, P1 ;  /* 0x0000000c78007c0c */ /* 0x000fc80008f26670 */
[----:B------:R5:W4:Y:S01]  /*0b70*/  @P2 LDG.E.U16 R29, desc[UR10][R20.64] ;  /* 0x0000000a141d2981 */ /* 0x000b22000c1e1500 */
[----:B------:R-:W-:-:S04]  /*0b80*/  ISETP.GE.AND P2, PT, R122, R89, PT ;  /* 0x000000597a00720c */ /* 0x000fc80003f46270 */
[----:B------:R-:W-:Y:S01]  /*0b90*/  ISETP.GE.OR P2, PT, R98, UR14, P2 ;  /* 0x0000000e62007c0c */ /* 0x000fe20009746670 */
[----:B0-----:R-:W-:Y:S01]  /*0ba0*/  @P6 IMAD.WIDE R18, R80, 0x2, R18 ;  /* 0x0000000250126825 */ /* 0x001fe200078e0212 */
[----:B------:R-:W-:Y:S02]  /*0bb0*/  @!P6 PRMT R28, RZ, 0x7610, R28 ;  /* 0x00007610ff1ce816 */ /* 0x000fe4000000001c */
[----:B------:R-:W-:Y:S01]  /*0bc0*/  @!P5 PRMT R65, RZ, 0x7610, R65 ;  /* 0x00007610ff41d816 */ /* 0x000fe20000000041 */
[----:B-1----:R-:W-:Y:S01]  /*0bd0*/  @P5 IMAD.WIDE R124, R78, 0x2, R124 ;  /* 0x000000024e7c5825 */ /* 0x002fe200078e027c */
[----:B------:R-:W-:Y:S01]  /*0be0*/  @!P4 PRMT R64, RZ, 0x7610, R64 ;  /* 0x00007610ff40c816 */ /* 0x000fe20000000040 */
[----:B------:R-:W0:Y:S01]  /*0bf0*/  @!P1 LDC.64 R26, c[0x0][0x380] ;  /* 0x0000e000ff1a9b82 */ /* 0x000e220000000a00 */
[----:B------:R1:W4:Y:S01]  /*0c00*/  @P6 LDG.E.U16 R28, desc[UR10][R18.64] ;  /* 0x0000000a121c6981 */ /* 0x000322000c1e1500 */
[----:B------:R-:W-:-:S03]  /*0c10*/  ISETP.LT.AND P6, PT, R94, UR14, !P0 ;  /* 0x0000000e5e007c0c */ /* 0x000fc6000c7c1270 */
[----:B------:R-:W4:Y:S01]  /*0c20*/  @P5 LDG.E.U16 R65, desc[UR10][R124.64] ;  /* 0x0000000a7c415981 */ /* 0x000f22000c1e1500 */
[----:B------:R-:W-:Y:S01]  /*0c30*/  @P4 IMAD.WIDE R16, R79, 0x2, R16 ;  /* 0x000000024f104825 */ /* 0x000fe200078e0210 */
[----:B------:R-:W-:Y:S01]  /*0c40*/  ISETP.LT.AND P5, PT, R93, UR14, !P0 ;  /* 0x0000000e5d007c0c */ /* 0x000fe2000c7a1270 */
[----:B------:R-:W1:Y:S03]  /*0c50*/  @!P2 LDC.64 R24, c[0x0][0x388] ;  /* 0x0000e200ff18ab82 */ /* 0x000e660000000a00 */
[----:B------:R1:W4:Y:S01]  /*0c60*/  @P4 LDG.E.U16 R64, desc[UR10][R16.64] ;  /* 0x0000000a10404981 */ /* 0x000322000c1e1500 */
[----:B------:R-:W-:Y:S02]  /*0c70*/  ISETP.LT.AND P4, PT, R92, UR14, !P0 ;  /* 0x0000000e5c007c0c */ /* 0x000fe4000c781270 */
[----:B------:R-:W-:Y:S02]  /*0c80*/  ISETP.LT.AND P0, PT, R91, UR14, !P0 ;  /* 0x0000000e5b007c0c */ /* 0x000fe4000c701270 */
[----:B------:R-:W1:Y:S08]  /*0c90*/  @P6 LDC.64 R22, c[0x0][0x388] ;  /* 0x0000e200ff166b82 */ /* 0x000e700000000a00 */
[----:B-----5:R-:W5:Y:S01]  /*0ca0*/  @P5 LDC.64 R20, c[0x0][0x388] ;  /* 0x0000e200ff145b82 */ /* 0x020f620000000a00 */
[----:B0-----:R-:W-:-:S06]  /*0cb0*/  @!P1 IMAD.WIDE.U32 R26, R0, 0x2, R26 ;  /* 0x00000002001a9825 */ /* 0x001fcc00078e001a */
[----:B------:R0:W2:Y:S01]  /*0cc0*/  @!P1 LDG.E.U16 R26, desc[UR10][R26.64] ;  /* 0x0000000a1a1a9981 */ /* 0x0000a2000c1e1500 */
[----:B-1----:R-:W1:Y:S08]  /*0cd0*/  @P4 LDC.64 R18, c[0x0][0x388] ;  /* 0x0000e200ff124b82 */ /* 0x002e700000000a00 */
[----:B------:R-:W1:Y:S01]  /*0ce0*/  @P0 LDC.64 R16, c[0x0][0x388] ;  /* 0x0000e200ff100b82 */ /* 0x000e620000000a00 */
[----:B------:R-:W-:Y:S01]  /*0cf0*/  @!P2 IMAD.WIDE R24, R82, 0x2, R24 ;  /* 0x000000025218a825 */ /* 0x000fe200078e0218 */
[----:B------:R-:W-:-:S05]  /*0d00*/  @!P6 PRMT R124, RZ, 0x7610, R124 ;  /* 0x00007610ff7ce816 */ /* 0x000fca000000007c */
[----:B------:R1:W4:Y:S01]  /*0d10*/  @!P2 LDG.E.U16 R24, desc[UR10][R24.64] ;  /* 0x0000000a1818a981 */ /* 0x000322000c1e1500 */
[----:B------:R-:W-:Y:S01]  /*0d20*/  @P6 IMAD.WIDE R22, R77, 0x2, R22 ;  /* 0x000000024d166825 */ /* 0x000fe200078e0216 */
[----:B------:R-:W-:Y:S02]  /*0d30*/  @!P5 PRMT R119, RZ, 0x7610, R119 ;  /* 0x00007610ff77d816 */ /* 0x000fe40000000077 */
[----:B------:R-:W-:Y:S01]  /*0d40*/  @!P4 PRMT R67, RZ, 0x7610, R67 ;  /* 0x00007610ff43c816 */ /* 0x000fe20000000043 */
[----:B-----5:R-:W-:Y:S01]  /*0d50*/  @P5 IMAD.WIDE R20, R76, 0x2, R20 ;  /* 0x000000024c145825 */ /* 0x020fe200078e0214 */
[----:B0-----:R-:W-:Y:S01]  /*0d60*/  @!P0 PRMT R27, RZ, 0x7610, R27 ;  /* 0x00007610ff1b8816 */ /* 0x001fe2000000001b */
[----:B------:R0:W5:Y:S02]  /*0d70*/  @P6 LDG.E.U16 R124, desc[UR10][R22.64] ;  /* 0x0000000a167c6981 */ /* 0x000164000c1e1500 */
[----:B-1----:R-:W-:Y:S02]  /*0d80*/  @P4 IMAD.WIDE R18, R75, 0x2, R18 ;  /* 0x000000024b124825 */ /* 0x002fe400078e0212 */
[----:B------:R1:W5:Y:S04]  /*0d90*/  @P5 LDG.E.U16 R119, desc[UR10][R20.64] ;  /* 0x0000000a14775981 */ /* 0x000368000c1e1500 */
[----:B------:R1:W5:Y:S01]  /*0da0*/  @P4 LDG.E.U16 R67, desc[UR10][R18.64] ;  /* 0x0000000a12434981 */ /* 0x000362000c1e1500 */
[----:B------:R-:W-:-:S05]  /*0db0*/  @P0 IMAD.WIDE R16, R90, 0x2, R16 ;  /* 0x000000025a100825 */ /* 0x000fca00078e0210 */
[----:B------:R1:W5:Y:S01]  /*0dc0*/  @P0 LDG.E.U16 R27, desc[UR10][R16.64] ;  /* 0x0000000a101b0981 */ /* 0x000362000c1e1500 */
[----:B------:R-:W1:Y:S01]  /*0dd0*/  S2UR UR8, SR_CgaCtaId ;  /* 0x00000000000879c3 */ /* 0x000e620000008800 */
[----:B------:R-:W-:Y:S01]  /*0de0*/  IMAD.SHL.U32 R25, R74, 0x2, RZ ;  /* 0x000000024a197824 */ /* 0x000fe200078e00ff */
[----:B------:R-:W-:-:S04]  /*0df0*/  UMOV UR7, 0x400 ;  /* 0x0000040000077882 */ /* 0x000fc80000000000 */
[C---:B------:R-:W-:Y:S02]  /*0e00*/  LOP3.LUT R31, R25.reuse, 0x3e, RZ, 0xc0, !PT ;  /* 0x0000003e191f7812 */ /* 0x040fe400078ec0ff */
[C---:B0-----:R-:W-:Y:S01]  /*0e10*/  LOP3.LUT R22, R25.reuse, 0x7c0, RZ, 0xc0, !PT ;  /* 0x000007c019167812 */ /* 0x041fe200078ec0ff */
[C---:B-1----:R-:W-:Y:S01]  /*0e20*/  VIADD R20, R25.reuse, 0x400 ;  /* 0x0000040019147836 */ /* 0x042fe20000000000 */
[C---:B------:R-:W-:Y:S02]  /*0e30*/  IADD3 R23, PT, PT, R25.reuse, 0x1c00, RZ ;  /* 0x00001c0019177810 */ /* 0x040fe40007ffe0ff */
[----:B------:R-:W-:Y:S01]  /*0e40*/  LOP3.LUT R19, R25, 0xfe, RZ, 0xc0, !PT ;  /* 0x000000fe19137812 */ /* 0x000fe200078ec0ff */
[----:B------:R-:W-:Y:S02]  /*0e50*/  ULEA UR9, UR8, UR7, 0x18 ;  /* 0x0000000708097291 */ /* 0x000fe4000f8ec0ff */
[----:B------:R-:W-:-:S04]  /*0e60*/  UIADD3 UR7, UPT, UPT, UR7, 0x2000, URZ ;  /* 0x0000200007077890 */ /* 0x000fc8000fffe0ff */
[----:B------:R-:W-:Y:S01]  /*0e70*/  IADD3 R31, PT, PT, R31, UR9, RZ ;  /* 0x000000091f1f7c10 */ /* 0x000fe2000fffe0ff */
[----:B------:R-:W-:Y:S01]  /*0e80*/  ULEA UR7, UR8, UR7, 0x18 ;  /* 0x0000000708077291 */ /* 0x000fe2000f8ec0ff */
[----:B------:R-:W-:-:S03]  /*0e90*/  LOP3.LUT R23, R23, 0x3fc0, RZ, 0xc0, !PT ;  /* 0x00003fc017177812 */ /* 0x000fc600078ec0ff */
[----:B------:R-:W-:Y:S01]  /*0ea0*/  IMAD.IADD R17, R31, 0x1, R22 ;  /* 0x000000011f117824 */ /* 0x000fe200078e0216 */
[----:B------:R-:W-:Y:S02]  /*0eb0*/  LOP3.LUT R16, R25, 0x700, RZ, 0xc0, !PT ;  /* 0x0000070019107812 */ /* 0x000fe400078ec0ff */
[----:B------:R-:W-:Y:S02]  /*0ec0*/  LOP3.LUT R18, R20, 0xf00, RZ, 0xc0, !PT ;  /* 0x00000f0014127812 */ /* 0x000fe400078ec0ff */
[----:B------:R-:W-:Y:S01]  /*0ed0*/  IADD3 R19, PT, PT, R19, UR7, RZ ;  /* 0x0000000713137c10 */ /* 0x000fe2000fffe0ff */
[----:B------:R-:W-:-:S03]  /*0ee0*/  IMAD.IADD R20, R31, 0x1, R23 ;  /* 0x000000011f147824 */ /* 0x000fc600078e0217 */
[C---:B------:R-:W-:Y:S01]  /*0ef0*/  IADD3 R21, PT, PT, R19.reuse, R16, RZ ;  /* 0x0000001013157210 */ /* 0x040fe20007ffe0ff */
[----:B------:R-:W-:Y:S01]  /*0f00*/  IMAD.IADD R23, R19, 0x1, R18 ;  /* 0x0000000113177824 */ /* 0x000fe200078e0212 */
[----:B------:R-:W-:-:S04]  /*0f10*/  UIADD3 UR4, UPT, UPT, UR4, 0x20, URZ ;  /* 0x0000002004047890 */ /* 0x000fc8000fffe0ff */
[----:B------:R-:W-:Y:S01]  /*0f20*/  UISETP.GE.AND UP0, UPT, UR4, UR14, UPT ;  /* 0x0000000e0400728c */ /* 0x000fe2000bf06270 */
[C---:B------:R-:W-:Y:S01]  /*0f30*/  LEA R82, R89.reuse, R82, 0x5 ;  /* 0x0000005259527211 */ /* 0x040fe200078e28ff */
[C---:B------:R-:W-:Y:S01]  /*0f40*/  IMAD R80, R89.reuse, 0x20, R80 ;  /* 0x0000002059507824 */ /* 0x040fe200078e0250 */
[C---:B------:R-:W-:Y:S01]  /*0f50*/  LEA R79, R89.reuse, R79, 0x5 ;  /* 0x0000004f594f7211 */ /* 0x040fe200078e28ff */
[C---:B------:R-:W-:Y:S01]  /*0f60*/  IMAD R78, R89.reuse, 0x20, R78 ;  /* 0x00000020594e7824 */ /* 0x040fe200078e024e */
[C---:B------:R-:W-:Y:S01]  /*0f70*/  LEA R77, R89.reuse, R77, 0x5 ;  /* 0x0000004d594d7211 */ /* 0x040fe200078e28ff */
[C---:B------:R-:W-:Y:S01]  /*0f80*/  IMAD R76, R89.reuse, 0x20, R76 ;  /* 0x00000020594c7824 */ /* 0x040fe200078e024c */
[C---:B------:R-:W-:Y:S01]  /*0f90*/  LEA R75, R89.reuse, R75, 0x5 ;  /* 0x0000004b594b7211 */ /* 0x040fe200078e28ff */
[----:B------:R-:W-:Y:S01]  /*0fa0*/  IMAD R90, R89, 0x20, R90 ;  /* 0x00000020595a7824 */ /* 0x000fe200078e025a */
[----:B------:R-:W-:Y:S01]  /*0fb0*/  IADD3 R99, PT, PT, R99, 0x20, RZ ;  /* 0x0000002063637810 */ /* 0x000fe20007ffe0ff */
[----:B------:R-:W-:Y:S01]  /*0fc0*/  VIADD R91, R91, 0x20 ;  /* 0x000000205b5b7836 */ /* 0x000fe20000000000 */
        /* <DEDUP_REMOVED lines=14> */
[----:B------:R-:W-:-:S02]  /*10b0*/  IADD3 R81, PT, PT, R81, 0x20, RZ ;  /* 0x0000002051517810 */ /* 0x000fc40007ffe0ff */
[----:B------:R-:W-:-:S05]  /*10c0*/  @P1 PRMT R26, RZ, 0x7610, R26 ;  /* 0x00007610ff1a1816 */ /* 0x000fca000000001a */
[----:B--2---:R-:W-:Y:S04]  /*10d0*/  STS.U16 [R17], R26 ;  /* 0x0000001a11007388 */ /* 0x004fe80000000400 */
[----:B------:R-:W-:Y:S04]  /*10e0*/  STS.U16 [R117], R32 ;  /* 0x0000002075007388 */ /* 0x000fe80000000400 */
[----:B---3--:R-:W-:Y:S01]  /*10f0*/  STS.U16 [R115], R30 ;  /* 0x0000001e73007388 */ /* 0x008fe20000000400 */
[----:B------:R-:W-:-:S03]  /*1100*/  @P2 PRMT R24, RZ, 0x7610, R24 ;  /* 0x00007610ff182816 */ /* 0x000fc60000000018 */
[----:B----4-:R-:W-:Y:S04]  /*1110*/  STS.U16 [R113], R70 ;  /* 0x0000004671007388 */ /* 0x010fe80000000400 */
[----:B------:R-:W-:Y:S04]  /*1120*/  STS.U16 [R111], R68 ;  /* 0x000000446f007388 */ /* 0x000fe80000000400 */
[----:B------:R-:W-:Y:S04]  /*1130*/  STS.U16 [R109], R66 ;  /* 0x000000426d007388 */ /* 0x000fe80000000400 */
[----:B------:R-:W-:Y:S04]  /*1140*/  STS.U16 [R107], R34 ;  /* 0x000000226b007388 */ /* 0x000fe80000000400 */
[----:B------:R-:W-:Y:S04]  /*1150*/  STS.U16 [R20], R29 ;  /* 0x0000001d14007388 */ /* 0x000fe80000000400 */
[----:B------:R-:W-:Y:S04]  /*1160*/  STS.U16 [R21], R24 ;  /* 0x0000001815007388 */ /* 0x000fe80000000400 */
[----:B------:R-:W-:Y:S04]  /*1170*/  STS.U16 [R23], R28 ;  /* 0x0000001c17007388 */ /* 0x000fe80000000400 */
[----:B------:R-:W-:Y:S04]  /*1180*/  STS.U16 [R105], R64 ;  /* 0x0000004069007388 */ /* 0x000fe80000000400 */
[----:B------:R-:W-:Y:S04]  /*1190*/  STS.U16 [R104], R65 ;  /* 0x0000004168007388 */ /* 0x000fe80000000400 */
[----:B-----5:R-:W-:Y:S04]  /*11a0*/  STS.U16 [R103], R124 ;  /* 0x0000007c67007388 */ /* 0x020fe80000000400 */
[----:B------:R-:W-:Y:S04]  /*11b0*/  STS.U16 [R102], R119 ;  /* 0x0000007766007388 */ /* 0x000fe80000000400 */
[----:B------:R-:W-:Y:S04]  /*11c0*/  STS.U16 [R101], R67 ;  /* 0x0000004365007388 */ /* 0x000fe80000000400 */
[----:B------:R-:W-:Y:S01]  /*11d0*/  STS.U16 [R100], R27 ;  /* 0x0000001b64007388 */ /* 0x000fe20000000400 */
[----:B------:R-:W-:Y:S06]  /*11e0*/  BAR.SYNC.DEFER_BLOCKING 0x0 ;  /* 0x0000000000007b1d */ /* 0x000fec0000010000 */
[----:B------:R-:W-:Y:S04]  /*11f0*/  LDSM.16.M88.4 R16, [R7] ;  /* 0x000000000710783b */ /* 0x000fe80000000200 */
[----:B------:R-:W0:Y:S04]  /*1200*/  LDSM.16.MT88.4 R68, [R3] ;  /* 0x000000000344783b */ /* 0x000e280000004200 */
[----:B------:R-:W1:Y:S04]  /*1210*/  LDSM.16.MT88.4 R32, [R5] ;  /* 0x000000000520783b */ /* 0x000e680000004200 */
[----:B------:R-:W2:Y:S04]  /*1220*/  LDSM.16.M88.4 R28, [R9] ;  /* 0x00000000091c783b */ /* 0x000ea80000000200 */
[----:B------:R-:W-:Y:S04]  /*1230*/  LDSM.16.M88.4 R64, [R8] ;  /* 0x000000000840783b */ /* 0x000fe80000000200 */
[----:B------:R-:W3:Y:S04]  /*1240*/  LDSM.16.MT88.4 R24, [R4] ;  /* 0x000000000418783b */ /* 0x000ee80000004200 */
[----:B------:R-:W4:Y:S01]  /*1250*/  LDSM.16.MT88.4 R20, [R2] ;  /* 0x000000000214783b */ /* 0x000f220000004200 */
[C---:B0-----:R-:W-:Y:S08]  /*1260*/  HMMA.16816.F32 R56, R16.reuse, R68, R56 ;  /* 0x000000441038723c */ /* 0x041ff00000001838 */
[C---:B------:R-:W-:Y:S08]  /*1270*/  HMMA.16816.F32 R52, R16.reuse, R70, R52 ;  /* 0x000000461034723c */ /* 0x040ff00000001834 */
[C---:B-1----:R-:W-:Y:S08]  /*1280*/  HMMA.16816.F32 R48, R16.reuse, R32, R48 ;  /* 0x000000201030723c */ /* 0x042ff00000001830 */
[----:B------:R-:W-:Y:S01]  /*1290*/  HMMA.16816.F32 R60, R16, R34, R60 ;  /* 0x00000022103c723c */ /* 0x000fe2000000183c */
[----:B------:R-:W0:Y:S07]  /*12a0*/  LDSM.16.M88.4 R16, [R6] ;  /* 0x000000000610783b */ /* 0x000e2e0000000200 */
[C---:B--2---:R-:W-:Y:S08]  /*12b0*/  HMMA.16816.F32 R44, R28.reuse, R68, R44 ;  /* 0x000000441c2c723c */ /* 0x044ff0000000182c */
[C---:B------:R-:W-:Y:S08]  /*12c0*/  HMMA.16816.F32 R40, R28.reuse, R70, R40 ;  /* 0x000000461c28723c */ /* 0x040ff00000001828 */
[C---:B------:R-:W-:Y:S08]  /*12d0*/  HMMA.16816.F32 R36, R28.reuse, R32, R36 ;  /* 0x000000201c24723c */ /* 0x040ff00000001824 */
[----:B------:R-:W-:Y:S08]  /*12e0*/  HMMA.16816.F32 R12, R28, R34, R12 ;  /* 0x000000221c0c723c */ /* 0x000ff0000000180c */
[C---:B---3--:R-:W-:Y:S08]  /*12f0*/  HMMA.16816.F32 R56, R64.reuse, R24, R56 ;  /* 0x000000184038723c */ /* 0x048ff00000001838 */
[C---:B------:R-:W-:Y:S08]  /*1300*/  HMMA.16816.F32 R52, R64.reuse, R26, R52 ;  /* 0x0000001a4034723c */ /* 0x040ff00000001834 */
[C---:B----4-:R-:W-:Y:S08]  /*1310*/  HMMA.16816.F32 R48, R64.reuse, R20, R48 ;  /* 0x000000144030723c */ /* 0x050ff00000001830 */
[----:B------:R-:W-:Y:S08]  /*1320*/  HMMA.16816.F32 R60, R64, R22, R60 ;  /* 0x00000016403c723c */ /* 0x000ff0000000183c */
[C---:B0-----:R-:W-:Y:S08]  /*1330*/  HMMA.16816.F32 R44, R16.reuse, R24, R44 ;  /* 0x00000018102c723c */ /* 0x041ff0000000182c */
[C---:B------:R-:W-:Y:S08]  /*1340*/  HMMA.16816.F32 R40, R16.reuse, R26, R40 ;  /* 0x0000001a1028723c */ /* 0x040ff00000001828 */
[C---:B------:R-:W-:Y:S08]  /*1350*/  HMMA.16816.F32 R36, R16.reuse, R20, R36 ;  /* 0x000000141024723c */ /* 0x040ff00000001824 */
[----:B------:R-:W-:Y:S01]  /*1360*/  HMMA.16816.F32 R12, R16, R22, R12 ;  /* 0x00000016100c723c */ /* 0x000fe2000000180c */
[----:B------:R-:W-:Y:S06]  /*1370*/  BAR.SYNC.DEFER_BLOCKING 0x0 ;  /* 0x0000000000007b1d */ /* 0x000fec0000010000 */
[----:B------:R-:W-:-:S13]  /*1380*/  BRA.U !UP0, `(.L_x_1) ;  /* 0xfffffff508447547 */ /* 0x000fda000b83ffff */
.L_x_0:
[----:B------:R-:W-:Y:S01]  /*1390*/  IADD3 R10, PT, PT, R10, UR6, R11 ;  /* 0x000000060a0a7c10 */ /* 0x000fe2000fffe00b */
[----:B------:R-:W-:Y:S06]  /*13a0*/  @!P3 BRA `(.L_x_2) ;  /* 0x0000001c0090b947 */ /* 0x000fec0003800000 */
[----:B------:R-:W0:Y:S01]  /*13b0*/  LDCU.64 UR8, c[0x0][0x398] ;  /* 0x00007300ff0877ac */ /* 0x000e220008000a00 */
[C---:B------:R-:W-:Y:S02]  /*13c0*/  LOP3.LUT R0, R74.reuse, 0x7f, RZ, 0xc0, !PT ;  /* 0x0000007f4a007812 */ /* 0x040fe400078ec0ff */
[----:B------:R-:W-:Y:S01]  /*13d0*/  SHF.R.U32.HI R23, RZ, 0x7, R74 ;  /* 0x00000007ff177819 */ /* 0x000fe2000001164a */
[----:B------:R-:W-:Y:S01]  /*13e0*/  VIADD R4, R74, 0x200 ;  /* 0x000002004a047836 */ /* 0x000fe20000000000 */
[----:B------:R-:W2:Y:S01]  /*13f0*/  LDCU UR4, c[0x0][0x3a4] ;  /* 0x00007480ff0477ac */ /* 0x000ea20008000800 */
[----:B------:R-:W-:Y:S01]  /*1400*/  IMAD R0, R73, 0x80, R0 ;  /* 0x0000008049007824 */ /* 0x000fe200078e0200 */
[----:B------:R-:W-:-:S04]  /*1410*/  IADD3 R5, PT, PT, R23, UR5, RZ ;  /* 0x0000000517057c10 */ /* 0x000fc8000fffe0ff */
[----:B0-----:R-:W-:-:S04]  /*1420*/  ISETP.GE.AND P1, PT, R0, UR9, PT ;  /* 0x0000000900007c0c */ /* 0x001fc8000bf26270 */
[----:B------:R-:W-:-:S13]  /*1430*/  ISETP.GE.OR P1, PT, R5, UR8, P1 ;  /* 0x0000000805007c0c */ /* 0x000fda0008f26670 */
[----:B------:R-:W0:Y:S01]  /*1440*/  @!P1 LDC.64 R2, c[0x0][0x390] ;  /* 0x0000e400ff029b82 */ /* 0x000e220000000a00 */
[----:B------:R-:W-:-:S04]  /*1450*/  @!P1 IMAD R5, R5, UR9, R0 ;  /* 0x0000000905059c24 */ /* 0x000fc8000f8e0200 */
[----:B0-----:R-:W-:-:S05]  /*1460*/  @!P1 IMAD.WIDE R2, R5, 0x2, R2 ;  /* 0x0000000205029825 */ /* 0x001fca00078e0202 */
[----:B-1----:R0:W3:Y:S01]  /*1470*/  @!P1 LDG.E.U16 R18, desc[UR10][R2.64] ;  /* 0x0000000a02129981 */ /* 0x0020e2000c1e1500 */
[----:B------:R-:W-:Y:S01]  /*1480*/  SHF.R.U32.HI R25, RZ, 0x7, R4 ;  /* 0x00000007ff197819 */ /* 0x000fe20000011604 */
[----:B------:R-:W-:Y:S01]  /*1490*/  VIADD R8, R74, 0xa00 ;  /* 0x00000a004a087836 */ /* 0x000fe20000000000 */
[----:B------:R-:W-:Y:S02]  /*14a0*/  ISETP.GE.AND P0, PT, R0, UR9, PT ;  /* 0x0000000900007c0c */ /* 0x000fe4000bf06270 */
[----:B------:R-:W-:Y:S02]  /*14b0*/  IADD3 R7, PT, PT, R25, UR5, RZ ;  /* 0x0000000519077c10 */ /* 0x000fe4000fffe0ff */
[C---:B------:R-:W-:Y:S02]  /*14c0*/  LOP3.LUT R4, R74.reuse, 0x400, RZ, 0xfc, !PT ;  /* 0x000004004a047812 */ /* 0x040fe400078efcff */
[----:B------:R-:W-:Y:S02]  /*14d0*/  ISETP.LT.AND P6, PT, R7, UR8, !P0 ;  /* 0x0000000807007c0c */ /* 0x000fe4000c7c1270 */
[----:B------:R-:W-:Y:S01]  /*14e0*/  SHF.R.U32.HI R27, RZ, 0x7, R4 ;  /* 0x00000007ff1b7819 */ /* 0x000fe20000011604 */
[----:B------:R-:W-:-:S03]  /*14f0*/  VIADD R4, R74, 0x600 ;  /* 0x000006004a047836 */ /* 0x000fc60000000000 */
[----:B------:R-:W-:Y:S02]  /*1500*/  IADD3 R11, PT, PT, R27, UR5, RZ ;  /* 0x000000051b0b7c10 */ /* 0x000fe4000fffe0ff */
[----:B------:R-:W-:Y:S02]  /*1510*/  SHF.R.U32.HI R29, RZ, 0x7, R4 ;  /* 0x00000007ff1d7819 */ /* 0x000fe40000011604 */
[----:B------:R-:W-:Y:S02]  /*1520*/  LOP3.LUT R4, R74, 0x800, RZ, 0xfc, !PT ;  /* 0x000008004a047812 */ /* 0x000fe400078efcff */
[----:B------:R-:W-:Y:S01]  /*1530*/  ISETP.LT.AND P2, PT, R11, UR8, !P0 ;  /* 0x000000080b007c0c */ /* 0x000fe2000c741270 */
[----:B0-----:R-:W0:Y:S01]  /*1540*/  @P6 LDC.64 R2, c[0x0][0x390] ;  /* 0x0000e400ff026b82 */ /* 0x001e220000000a00 */
[----:B------:R-:W-:Y:S01]  /*1550*/  VIADD R17, R29, UR5 ;  /* 0x000000051d117c36 */ /* 0x000fe20008000000 */
[----:B------:R-:W-:Y:S01]  /*1560*/  SHF.R.U32.HI R31, RZ, 0x7, R4 ;  /* 0x00000007ff1f7819 */ /* 0x000fe20000011604 */
[----:B------:R-:W-:-:S03]  /*1570*/  @P6 IMAD R9, R7, UR9, R0 ;  /* 0x0000000907096c24 */ /* 0x000fc6000f8e0200 */
[----:B------:R-:W-:Y:S02]  /*1580*/  IADD3 R19, PT, PT, R31, UR5, RZ ;  /* 0x000000051f137c10 */ /* 0x000fe4000fffe0ff */
[----:B------:R-:W-:Y:S02]  /*1590*/  ISETP.LT.AND P5, PT, R17, UR8, !P0 ;  /* 0x0000000811007c0c */ /* 0x000fe4000c7a1270 */
[----:B------:R-:W-:Y:S02]  /*15a0*/  ISETP.LT.AND P3, PT, R19, UR8, !P0 ;  /* 0x0000000813007c0c */ /* 0x000fe4000c761270 */
[----:B------:R-:W1:Y:S01]  /*15b0*/  @P2 LDC.64 R4, c[0x0][0x390] ;  /* 0x0000e400ff042b82 */ /* 0x000e620000000a00 */
[----:B------:R-:W-:-:S08]  /*15c0*/  SHF.R.U32.HI R35, RZ, 0x7, R8 ;  /* 0x00000007ff237819 */ /* 0x000fd00000011608 */
[----:B------:R-:W4:Y:S01]  /*15d0*/  @P5 LDC.64 R6, c[0x0][0x390] ;  /* 0x0000e400ff065b82 */ /* 0x000f220000000a00 */
[----:B0-----:R-:W-:-:S07]  /*15e0*/  @P6 IMAD.WIDE R2, R9, 0x2, R2 ;  /* 0x0000000209026825 */ /* 0x001fce00078e0202 */
[----:B------:R-:W0:Y:S01]  /*15f0*/  @P3 LDC.64 R8, c[0x0][0x390] ;  /* 0x0000e400ff083b82 */ /* 0x000e220000000a00 */
[--C-:B------:R-:W-:Y:S01]  /*1600*/  @P2 IMAD R11, R11, UR9, R0.reuse ;  /* 0x000000090b0b2c24 */ /* 0x100fe2000f8e0200 */
[----:B------:R5:W2:Y:S01]  /*1610*/  @P6 LDG.E.U16 R20, desc[UR10][R2.64] ;  /* 0x0000000a02146981 */ /* 0x000aa2000c1e1500 */
[----:B------:R-:W-:Y:S01]  /*1620*/  IADD3 R21, PT, PT, R35, UR5, RZ ;  /* 0x0000000523157c10 */ /* 0x000fe2000fffe0ff */
[----:B------:R-:W-:Y:S02]  /*1630*/  @P5 IMAD R17, R17, UR9, R0 ;  /* 0x0000000911115c24 */ /* 0x000fe4000f8e0200 */
[----:B-1----:R-:W-:Y:S01]  /*1640*/  @P2 IMAD.WIDE R4, R11, 0x2, R4 ;  /* 0x000000020b042825 */ /* 0x002fe200078e0204 */
[----:B------:R-:W-:Y:S02]  /*1650*/  ISETP.LT.AND P4, PT, R21, UR8, !P0 ;  /* 0x0000000815007c0c */ /* 0x000fe4000c781270 */
[----:B-----5:R-:W-:Y:S02]  /*1660*/  LOP3.LUT R2, R72, 0xfe, RZ, 0xc0, !PT ;  /* 0x000000fe48027812 */ /* 0x020fe400078ec0ff */
[----:B------:R1:W5:Y:S01]  /*1670*/  @P2 LDG.E.U16 R11, desc[UR10][R4.64] ;  /* 0x0000000a040b2981 */ /* 0x000362000c1e1500 */
[----:B------:R-:W-:Y:S01]  /*1680*/  LOP3.LUT R3, R74, 0xc00, RZ, 0xfc, !PT ;  /* 0x00000c004a037812 */ /* 0x000fe200078efcff */
[----:B------:R-:W-:-:S02]  /*1690*/  @P3 IMAD R19, R19, UR9, R0 ;  /* 0x0000000913133c24 */ /* 0x000fc4000f8e0200 */
[----:B------:R-:W-:Y:S01]  /*16a0*/  VIADD R2, R2, UR6 ;  /* 0x0000000602027c36 */ /* 0x000fe20008000000 */
[----:B------:R-:W-:Y:S01]  /*16b0*/  SHF.R.U32.HI R65, RZ, 0x7, R3 ;  /* 0x00000007ff417819 */ /* 0x000fe20000011603 */
[----:B----4-:R-:W-:-:S03]  /*16c0*/  @P5 IMAD.WIDE R6, R17, 0x2, R6 ;  /* 0x0000000211065825 */ /* 0x010fc600078e0206 */
[----:B------:R-:W4:Y:S01]  /*16d0*/  @P4 LDC.64 R16, c[0x0][0x390] ;  /* 0x0000e400ff104b82 */ /* 0x000f220000000a00 */
[----:B------:R-:W-:Y:S01]  /*16e0*/  LEA R3, R23, R2, 0x8 ;  /* 0x0000000217037211 */ /* 0x000fe200078e40ff */
[----:B0-----:R-:W-:Y:S01]  /*16f0*/  @P3 IMAD.WIDE R8, R19, 0x2, R8 ;  /* 0x0000000213083825 */ /* 0x001fe200078e0208 */
[----:B------:R0:W5:Y:S03]  /*1700*/  @P5 LDG.E.U16 R22, desc[UR10][R6.64] ;  /* 0x0000000a06165981 */ /* 0x000166000c1e1500 */
[----:B------:R-:W-:Y:S01]  /*1710*/  VIADD R19, R65, UR5 ;  /* 0x0000000541137c36 */ /* 0x000fe20008000000 */
[----:B------:R0:W5:Y:S01]  /*1720*/  @P3 LDG.E.U16 R24, desc[UR10][R8.64] ;  /* 0x0000000a08183981 */ /* 0x000162000c1e1500 */
[----:B-1----:R-:W-:-:S04]  /*1730*/  @P4 IMAD R5, R21, UR9, R0 ;  /* 0x0000000915054c24 */ /* 0x002fc8000f8e0200 */
[----:B----4-:R-:W-:-:S05]  /*1740*/  @P4 IMAD.WIDE R4, R5, 0x2, R16 ;  /* 0x0000000205044825 */ /* 0x010fca00078e0210 */
[----:B------:R-:W4:Y:S04]  /*1750*/  @P4 LDG.E.U16 R26, desc[UR10][R4.64] ;  /* 0x0000000a041a4981 */ /* 0x000f28000c1e1500 */
[----:B---3--:R-:W-:Y:S04]  /*1760*/  @!P1 STS.U16 [R3], R18 ;  /* 0x0000001203009388 */ /* 0x008fe80000000400 */
[----:B------:R1:W-:Y:S01]  /*1770*/  @P1 STS.U16 [R3], RZ ;  /* 0x000000ff03001388 */ /* 0x0003e20000000400 */
[----:B------:R-:W-:-:S13]  /*1780*/  ISETP.LT.AND P1, PT, R19, UR8, !P0 ;  /* 0x0000000813007c0c */ /* 0x000fda000c721270 */
[----:B0-----:R-:W0:Y:S01]  /*1790*/  @P1 LDC.64 R6, c[0x0][0x390] ;  /* 0x0000e400ff061b82 */ /* 0x001e220000000a00 */
[----:B------:R-:W-:-:S04]  /*17a0*/  @P1 IMAD R19, R19, UR9, R0 ;  /* 0x0000000913131c24 */ /* 0x000fc8000f8e0200 */
[----:B0-----:R-:W-:-:S05]  /*17b0*/  @P1 IMAD.WIDE R6, R19, 0x2, R6 ;  /* 0x0000000213061825 */ /* 0x001fca00078e0206 */
[----:B------:R0:W3:Y:S01]  /*17c0*/  @P1 LDG.E.U16 R28, desc[UR10][R6.64] ;  /* 0x0000000a061c1981 */ /* 0x0000e2000c1e1500 */
[----:B------:R-:W-:Y:S01]  /*17d0*/  IADD3 R8, PT, PT, R74, 0xe00, RZ ;  /* 0x00000e004a087810 */ /* 0x000fe20007ffe0ff */
[----:B-1----:R-:W-:-:S03]  /*17e0*/  IMAD R3, R25, 0x100, R2 ;  /* 0x0000010019037824 */ /* 0x002fc600078e0202 */
[----:B------:R-:W-:Y:S02]  /*17f0*/  SHF.R.U32.HI R67, RZ, 0x7, R8 ;  /* 0x00000007ff437819 */ /* 0x000fe40000011608 */
[C---:B------:R-:W-:Y:S02]  /*1800*/  LOP3.LUT R8, R74.reuse, 0x1000, RZ, 0xfc, !PT ;  /* 0x000010004a087812 */ /* 0x040fe400078efcff */
[----:B------:R-:W-:Y:S01]  /*1810*/  IADD3 R17, PT, PT, R67, UR5, RZ ;  /* 0x0000000543117c10 */ /* 0x000fe2000fffe0ff */
[----:B0-----:R-:W-:Y:S01]  /*1820*/  VIADD R6, R74, 0x1200 ;  /* 0x000012004a067836 */ /* 0x001fe20000000000 */
[----:B------:R-:W-:Y:S01]  /*1830*/  SHF.R.U32.HI R23, RZ, 0x7, R8 ;  /* 0x00000007ff177819 */ /* 0x000fe20000011608 */
[----:B------:R-:W-:Y:S01]  /*1840*/  IMAD R8, R27, 0x100, R2 ;  /* 0x000001001b087824 */ /* 0x000fe200078e0202 */
[----:B------:R-:W-:Y:S02]  /*1850*/  @!P6 STS.U16 [R3], RZ ;  /* 0x000000ff0300e388 */ /* 0x000fe40000000400 */
[----:B------:R-:W-:-:S02]  /*1860*/  IADD3 R19, PT, PT, R23, UR5, RZ ;  /* 0x0000000517137c10 */ /* 0x000fc4000fffe0ff */
[----:B--2---:R0:W-:Y:S01]  /*1870*/  @P6 STS.U16 [R3], R20 ;  /* 0x0000001403006388 */ /* 0x0041e20000000400 */
[----:B------:R-:W-:Y:S02]  /*1880*/  ISETP.LT.AND P6, PT, R17, UR8, !P0 ;  /* 0x0000000811007c0c */ /* 0x000fe4000c7c1270 */
[----:B------:R-:W-:Y:S01]  /*1890*/  SHF.R.U32.HI R25, RZ, 0x7, R6 ;  /* 0x00000007ff197819 */ /* 0x000fe20000011606 */
[----:B------:R-:W-:Y:S01]  /*18a0*/  @!P2 STS.U16 [R8], RZ ;  /* 0x000000ff0800a388 */ /* 0x000fe20000000400 */
[----:B------:R-:W-:-:S03]  /*18b0*/  LEA R9, R29, R2, 0x8 ;  /* 0x000000021d097211 */ /* 0x000fc600078e40ff */
[----:B-----5:R-:W-:Y:S01]  /*18c0*/  @P2 STS.U16 [R8], R11 ;  /* 0x0000000b08002388 */ /* 0x020fe20000000400 */
[----:B------:R-:W-:Y:S01]  /*18d0*/  ISETP.LT.AND P2, PT, R19, UR8, !P0 ;  /* 0x0000000813007c0c */ /* 0x000fe2000c741270 */
[----:B------:R-:W-:Y:S02]  /*18e0*/  VIADD R27, R25, UR5 ;  /* 0x00000005191b7c36 */ /* 0x000fe40008000000 */
[----:B------:R-:W-:Y:S01]  /*18f0*/  @!P5 STS.U16 [R9], RZ ;  /* 0x000000ff0900d388 */ /* 0x000fe20000000400 */
[----:B0-----:R-:W-:Y:S01]  /*1900*/  LOP3.LUT R3, R74, 0x1400, RZ, 0xfc, !PT ;  /* 0x000014004a037812 */ /* 0x001fe200078efcff */
[----:B------:R-:W0:Y:S02]  /*1910*/  @P6 LDC.64 R4, c[0x0][0x390] ;  /* 0x0000e400ff046b82 */ /* 0x000e240000000a00 */
[----:B------:R1:W-:Y:S01]  /*1920*/  @P5 STS.U16 [R9], R22 ;  /* 0x0000001609005388 */ /* 0x0003e20000000400 */
[----:B------:R-:W-:Y:S02]  /*1930*/  ISETP.LT.AND P5, PT, R27, UR8, !P0 ;  /* 0x000000081b007c0c */ /* 0x000fe4000c7a1270 */
[----:B------:R-:W-:-:S02]  /*1940*/  SHF.R.U32.HI R29, RZ, 0x7, R3 ;  /* 0x00000007ff1d7819 */ /* 0x000fc40000011603 */
[----:B------:R-:W-:Y:S01]  /*1950*/  LEA R3, R31, R2, 0x8 ;  /* 0x000000021f037211 */ /* 0x000fe200078e40ff */
[----:B------:R-:W2:Y:S02]  /*1960*/  @P2 LDC.64 R6, c[0x0][0x390] ;  /* 0x0000e400ff062b82 */ /* 0x000ea40000000a00 */
[----:B------:R-:W-:Y:S02]  /*1970*/  VIADD R31, R29, UR5 ;  /* 0x000000051d1f7c36 */ /* 0x000fe40008000000 */
[----:B------:R-:W-:Y:S04]  /*1980*/  @!P3 STS.U16 [R3], RZ ;  /* 0x000000ff0300b388 */ /* 0x000fe80000000400 */
[----:B-1----:R-:W1:Y:S01]  /*1990*/  @P5 LDC.64 R8, c[0x0][0x390] ;  /* 0x0000e400ff085b82 */ /* 0x002e620000000a00 */
[----:B------:R5:W-:Y:S01]  /*19a0*/  @P3 STS.U16 [R3], R24 ;  /* 0x0000001803003388 */ /* 0x000be20000000400 */
[----:B------:R-:W-:Y:S01]  /*19b0*/  ISETP.LT.AND P3, PT, R31, UR8, !P0 ;  /* 0x000000081f007c0c */ /* 0x000fe2000c761270 */
[--C-:B------:R-:W-:Y:S01]  /*19c0*/  @P6 IMAD R17, R17, UR9, R0.reuse ;  /* 0x0000000911116c24 */ /* 0x100fe2000f8e0200 */
[----:B------:R-:W-:Y:S01]  /*19d0*/  IADD3 R11, PT, PT, R74, 0x1600, RZ ;  /* 0x000016004a0b7810 */ /* 0x000fe20007ffe0ff */
[----:B------:R-:W-:-:S02]  /*19e0*/  @P2 IMAD R19, R19, UR9, R0 ;  /* 0x0000000913132c24 */ /* 0x000fc4000f8e0200 */
[----:B0-----:R-:W-:Y:S01]  /*19f0*/  @P6 IMAD.WIDE R4, R17, 0x2, R4 ;  /* 0x0000000211046825 */ /* 0x001fe200078e0204 */
[----:B------:R-:W-:-:S03]  /*1a00*/  SHF.R.U32.HI R33, RZ, 0x7, R11 ;  /* 0x00000007ff217819 */ /* 0x000fc6000001160b */
[----:B------:R-:W-:-:S04]  /*1a10*/  IMAD R11, R35, 0x100, R2 ;  /* 0x00000100230b7824 */ /* 0x000fc800078e0202 */
[----:B------:R-:W0:Y:S01]  /*1a20*/  @P3 LDC.64 R16, c[0x0][0x390] ;  /* 0x0000e400ff103b82 */ /* 0x000e220000000a00 */
[----:B--2---:R-:W-:Y:S01]  /*1a30*/  @P2 IMAD.WIDE R6, R19, 0x2, R6 ;  /* 0x0000000213062825 */ /* 0x004fe200078e0206 */
[----:B------:R-:W-:Y:S01]  /*1a40*/  IADD3 R35, PT, PT, R33, UR5, RZ ;  /* 0x0000000521237c10 */ /* 0x000fe2000fffe0ff */
[----:B------:R0:W2:Y:S01]  /*1a50*/  @P6 LDG.E.U16 R21, desc[UR10][R4.64] ;  /* 0x0000000a04156981 */ /* 0x0000a2000c1e1500 */
[----:B-----5:R-:W-:Y:S01]  /*1a60*/  LOP3.LUT R3, R74, 0x1800, RZ, 0xfc, !PT ;  /* 0x000018004a037812 */ /* 0x020fe200078efcff */
[----:B------:R-:W-:Y:S02]  /*1a70*/  @P5 IMAD R27, R27, UR9, R0 ;  /* 0x000000091b1b5c24 */ /* 0x000fe4000f8e0200 */
[----:B------:R-:W-:Y:S02]  /*1a80*/  @!P4 STS.U16 [R11], RZ ;  /* 0x000000ff0b00c388 */ /* 0x000fe40000000400 */
[----:B-1----:R-:W-:Y:S02]  /*1a90*/  @P5 IMAD.WIDE R8, R27, 0x2, R8 ;  /* 0x000000021b085825 */ /* 0x002fe400078e0208 */
[----:B----4-:R1:W-:Y:S01]  /*1aa0*/  @P4 STS.U16 [R11], R26 ;  /* 0x0000001a0b004388 */ /* 0x0103e20000000400 */
[----:B------:R-:W-:-:S03]  /*1ab0*/  ISETP.LT.AND P4, PT, R35, UR8, !P0 ;  /* 0x0000000823007c0c */ /* 0x000fc6000c781270 */
[----:B------:R4:W5:Y:S01]  /*1ac0*/  @P2 LDG.E.U16 R20, desc[UR10][R6.64] ;  /* 0x0000000a06142981 */ /* 0x000962000c1e1500 */
[----:B------:R-:W-:Y:S01]  /*1ad0*/  SHF.R.U32.HI R27, RZ, 0x7, R3 ;  /* 0x00000007ff1b7819 */ /* 0x000fe20000011603 */
[----:B------:R-:W-:Y:S02]  /*1ae0*/  IMAD R3, R65, 0x100, R2 ;  /* 0x0000010041037824 */ /* 0x000fe400078e0202 */
[----:B------:R3:W5:Y:S01]  /*1af0*/  @P5 LDG.E.U16 R22, desc[UR10][R8.64] ;  /* 0x0000000a08165981 */ /* 0x000762000c1e1500 */
[----:B-1----:R-:W-:-:S03]  /*1b00*/  IADD3 R11, PT, PT, R27, UR5, RZ ;  /* 0x000000051b0b7c10 */ /* 0x002fc6000fffe0ff */
[----:B------:R-:W-:Y:S01]  /*1b10*/  @!P1 STS.U16 [R3], RZ ;  /* 0x000000ff03009388 */ /* 0x000fe20000000400 */
[----:B------:R-:W-:Y:S01]  /*1b20*/  @P3 IMAD R31, R31, UR9, R0 ;  /* 0x000000091f1f3c24 */ /* 0x000fe2000f8e0200 */
[----:B------:R-:W1:Y:S03]  /*1b30*/  @P4 LDC.64 R18, c[0x0][0x390] ;  /* 0x0000e400ff124b82 */ /* 0x000e660000000a00 */
[----:B0-----:R-:W-:-:S05]  /*1b40*/  @P3 IMAD.WIDE R4, R31, 0x2, R16 ;  /* 0x000000021f043825 */ /* 0x001fca00078e0210 */
[----:B------:R0:W5:Y:S01]  /*1b50*/  @P3 LDG.E.U16 R24, desc[UR10][R4.64] ;  /* 0x0000000a04183981 */ /* 0x000162000c1e1500 */
[----:B----4-:R-:W-:-:S04]  /*1b60*/  @P4 IMAD R7, R35, UR9, R0 ;  /* 0x0000000923074c24 */ /* 0x010fc8000f8e0200 */
[----:B-1----:R-:W-:-:S05]  /*1b70*/  @P4 IMAD.WIDE R6, R7, 0x2, R18 ;  /* 0x0000000207064825 */ /* 0x002fca00078e0212 */
[----:B------:R1:W4:Y:S04]  /*1b80*/  @P4 LDG.E.U16 R18, desc[UR10][R6.64] ;  /* 0x0000000a06124981 */ /* 0x000328000c1e1500 */
[----:B---3--:R3:W-:Y:S01]  /*1b90*/  @P1 STS.U16 [R3], R28 ;  /* 0x0000001c03001388 */ /* 0x0087e20000000400 */
[----:B------:R-:W-:-:S13]  /*1ba0*/  ISETP.LT.AND P1, PT, R11, UR8, !P0 ;  /* 0x000000080b007c0c */ /* 0x000fda000c721270 */
[----:B------:R-:W0:Y:S01]  /*1bb0*/  @P1 LDC.64 R8, c[0x0][0x390] ;  /* 0x0000e400ff081b82 */ /* 0x000e220000000a00 */
[----:B------:R-:W-:-:S04]  /*1bc0*/  @P1 IMAD R11, R11, UR9, R0 ;  /* 0x000000090b0b1c24 */ /* 0x000fc8000f8e0200 */
[----:B0-----:R-:W-:-:S05]  /*1bd0*/  @P1 IMAD.WIDE R8, R11, 0x2, R8 ;  /* 0x000000020b081825 */ /* 0x001fca00078e0208 */
[----:B------:R0:W4:Y:S01]  /*1be0*/  @P1 LDG.E.U16 R26, desc[UR10][R8.64] ;  /* 0x0000000a081a1981 */ /* 0x000122000c1e1500 */
[C---:B---3--:R-:W-:Y:S01]  /*1bf0*/  VIADD R3, R74.reuse, 0x1a00 ;  /* 0x00001a004a037836 */ /* 0x048fe20000000000 */
[----:B------:R-:W-:Y:S01]  /*1c00*/  LOP3.LUT R5, R74, 0x1c00, RZ, 0xfc, !PT ;  /* 0x00001c004a057812 */ /* 0x000fe200078efcff */
[----:B------:R-:W-:-:S03]  /*1c10*/  IMAD R4, R67, 0x100, R2 ;  /* 0x0000010043047824 */ /* 0x000fc600078e0202 */
[----:B------:R-:W-:Y:S02]  /*1c20*/  SHF.R.U32.HI R3, RZ, 0x7, R3 ;  /* 0x00000007ff037819 */ /* 0x000fe40000011603 */
[----:B------:R-:W-:Y:S01]  /*1c30*/  LEA R23, R23, R2, 0x8 ;  /* 0x0000000217177211 */ /* 0x000fe200078e40ff */
[----:B------:R-:W-:Y:S01]  /*1c40*/  @!P6 STS.U16 [R4], RZ ;  /* 0x000000ff0400e388 */ /* 0x000fe20000000400 */
[----:B------:R-:W-:Y:S01]  /*1c50*/  SHF.R.U32.HI R31, RZ, 0x7, R5 ;  /* 0x00000007ff1f7819 */ /* 0x000fe20000011605 */
[----:B------:R-:W-:Y:S01]  /*1c60*/  VIADD R11, R3, UR5 ;  /* 0x00000005030b7c36 */ /* 0x000fe20008000000 */
[----:B------:R-:W-:Y:S01]  /*1c70*/  IADD3 R5, PT, PT, R74, 0x1e00, RZ ;  /* 0x00001e004a057810 */ /* 0x000fe20007ffe0ff */
[----:B------:R-:W-:Y:S01]  /*1c80*/  IMAD R25, R25, 0x100, R2 ;  /* 0x0000010019197824 */ /* 0x000fe200078e0202 */
[----:B--2---:R2:W-:Y:S04]  /*1c90*/  @P6 STS.U16 [R4], R21 ;  /* 0x0000001504006388 */ /* 0x0045e80000000400 */
[----:B------:R-:W-:Y:S01]  /*1ca0*/  @!P2 STS.U16 [R23], RZ ;  /* 0x000000ff1700a388 */ /* 0x000fe20000000400 */
[----:B--2---:R-:W-:-:S03]  /*1cb0*/  SHF.R.U32.HI R21, RZ, 0x7, R5 ;  /* 0x00000007ff157819 */ /* 0x004fc60000011605 */
[----:B-----5:R2:W-:Y:S01]  /*1cc0*/  @P2 STS.U16 [R23], R20 ;  /* 0x0000001417002388 */ /* 0x0205e20000000400 */
[----:B------:R-:W-:-:S03]  /*1cd0*/  ISETP.LT.AND P2, PT, R11, UR8, !P0 ;  /* 0x000000080b007c0c */ /* 0x000fc6000c741270 */
[----:B------:R-:W-:Y:S01]  /*1ce0*/  @!P5 STS.U16 [R25], RZ ;  /* 0x000000ff1900d388 */ /* 0x000fe20000000400 */
[----:B-1----:R-:W-:Y:S02]  /*1cf0*/  LOP3.LUT R6, R74, 0x2000, RZ, 0xfc, !PT ;  /* 0x000020004a067812 */ /* 0x002fe400078efcff */
[----:B--2---:R-:W-:Y:S01]  /*1d00*/  IADD3 R23, PT, PT, R21, UR5, RZ ;  /* 0x0000000515177c10 */ /* 0x004fe2000fffe0ff */
[----:B------:R1:W-:Y:S03]  /*1d10*/  @P5 STS.U16 [R25], R22 ;  /* 0x0000001619005388 */ /* 0x0003e60000000400 */
[----:B------:R-:W-:-:S03]  /*1d20*/  ISETP.LT.AND P5, PT, R23, UR8, !P0 ;  /* 0x0000000817007c0c */ /* 0x000fc6000c7a1270 */
[----:B------:R-:W2:Y:S01]  /*1d30*/  @P2 LDC.64 R4, c[0x0][0x390] ;  /* 0x0000e400ff042b82 */ /* 0x000ea20000000a00 */
[----:B------:R-:W-:Y:S01]  /*1d40*/  SHF.R.U32.HI R35, RZ, 0x7, R6 ;  /* 0x00000007ff237819 */ /* 0x000fe20000011606 */
[----:B------:R-:W-:Y:S01]  /*1d50*/  IMAD R29, R29, 0x100, R2 ;  /* 0x000001001d1d7824 */ /* 0x000fe200078e0202 */
[----:B------:R-:W-:Y:S02]  /*1d60*/  IADD3 R19, PT, PT, R31, UR5, RZ ;  /* 0x000000051f137c10 */ /* 0x000fe4000fffe0ff */
[----:B------:R-:W-:Y:S02]  /*1d70*/  IADD3 R65, PT, PT, R35, UR5, RZ ;  /* 0x0000000523417c10 */ /* 0x000fe4000fffe0ff */
[----:B------:R-:W-:Y:S01]  /*1d80*/  ISETP.LT.AND P6, PT, R19, UR8, !P0 ;  /* 0x0000000813007c0c */ /* 0x000fe2000c7c1270 */
[----:B------:R-:W-:Y:S04]  /*1d90*/  @!P3 STS.U16 [R29], RZ ;  /* 0x000000ff1d00b388 */ /* 0x000fe80000000400 */
[----:B------:R-:W-:Y:S01]  /*1da0*/  @P3 STS.U16 [R29], R24 ;  /* 0x000000181d003388 */ /* 0x000fe20000000400 */
[----:B------:R-:W-:Y:S01]  /*1db0*/  ISETP.LT.AND P3, PT, R65, UR8, !P0 ;  /* 0x0000000841007c0c */ /* 0x000fe2000c761270 */
[----:B0-----:R-:W0:Y:S01]  /*1dc0*/  @P5 LDC.64 R8, c[0x0][0x390] ;  /* 0x0000e400ff085b82 */ /* 0x001e220000000a00 */
[----:B------:R-:W-:-:S02]  /*1dd0*/  VIADD R16, R74, 0x2200 ;  /* 0x000022004a107836 */ /* 0x000fc40000000000 */
[----:B------:R-:W-:-:S03]  /*1de0*/  @P2 IMAD R11, R11, UR9, R0 ;  /* 0x000000090b0b2c24 */ /* 0x000fc6000f8e0200 */
[----:B------:R-:W-:Y:S02]  /*1df0*/  SHF.R.U32.HI R67, RZ, 0x7, R16 ;  /* 0x00000007ff437819 */ /* 0x000fe40000011610 */
[----:B------:R-:W3:Y:S01]  /*1e00*/  @P6 LDC.64 R6, c[0x0][0x390] ;  /* 0x0000e400ff066b82 */ /* 0x000ee20000000a00 */
[----:B------:R-:W-:Y:S01]  /*1e10*/  LEA R33, R33, R2, 0x8 ;  /* 0x0000000221217211 */ /* 0x000fe200078e40ff */
[----:B--2---:R-:W-:Y:S01]  /*1e20*/  @P2 IMAD.WIDE R4, R11, 0x2, R4 ;  /* 0x000000020b042825 */ /* 0x004fe200078e0204 */
[----:B------:R-:W-:-:S05]  /*1e30*/  LOP3.LUT R11, R74, 0x2400, RZ, 0xfc, !PT ;  /* 0x000024004a0b7812 */ /* 0x000fca00078efcff */
[----:B------:R-:W2:Y:S01]  /*1e40*/  @P3 LDC.64 R16, c[0x0][0x390] ;  /* 0x0000e400ff103b82 */ /* 0x000ea20000000a00 */
[----:B-1----:R-:W-:Y:S01]  /*1e50*/  VIADD R25, R67, UR5 ;  /* 0x0000000543197c36 */ /* 0x002fe20008000000 */
[----:B------:R-:W-:Y:S01]  /*1e60*/  @!P4 STS.U16 [R33], RZ ;  /* 0x000000ff2100c388 */ /* 0x000fe20000000400 */
[----:B------:R-:W-:Y:S01]  /*1e70*/  @P5 IMAD R23, R23, UR9, R0 ;  /* 0x0000000917175c24 */ /* 0x000fe2000f8e0200 */
[----:B------:R-:W-:Y:S02]  /*1e80*/  SHF.R.U32.HI R11, RZ, 0x7, R11 ;  /* 0x00000007ff0b7819 */ /* 0x000fe4000001160b */
[----:B----4-:R1:W-:Y:S01]  /*1e90*/  @P4 STS.U16 [R33], R18 ;  /* 0x0000001221004388 */ /* 0x0103e20000000400 */
[----:B------:R-:W-:Y:S01]  /*1ea0*/  ISETP.LT.AND P4, PT, R25, UR8, !P0 ;  /* 0x0000000819007c0c */ /* 0x000fe2000c781270 */
[----:B0-----:R-:W-:Y:S01]  /*1eb0*/  @P5 IMAD.WIDE R8, R23, 0x2, R8 ;  /* 0x0000000217085825 */ /* 0x001fe200078e0208 */
[----:B------:R-:W-:Y:S01]  /*1ec0*/  LEA R27, R27, R2, 0x8 ;  /* 0x000000021b1b7211 */ /* 0x000fe200078e40ff */
[----:B------:R0:W4:Y:S02]  /*1ed0*/  @P2 LDG.E.U16 R20, desc[UR10][R4.64] ;  /* 0x0000000a04142981 */ /* 0x000124000c1e1500 */
[----:B------:R-:W-:-:S02]  /*1ee0*/  VIADD R23, R11, UR5 ;  /* 0x000000050b177c36 */ /* 0x000fc40008000000 */
[--C-:B------:R-:W-:Y:S01]  /*1ef0*/  @P6 IMAD R19, R19, UR9, R0.reuse ;  /* 0x0000000913136c24 */ /* 0x100fe2000f8e0200 */
[----:B------:R-:W-:Y:S01]  /*1f00*/  @!P1 STS.U16 [R27], RZ ;  /* 0x000000ff1b009388 */ /* 0x000fe20000000400 */
[----:B------:R-:W-:Y:S02]  /*1f10*/  @P3 IMAD R65, R65, UR9, R0 ;  /* 0x0000000941413c24 */ /* 0x000fe4000f8e0200 */
[----:B---3--:R-:W-:Y:S01]  /*1f20*/  @P6 IMAD.WIDE R6, R19, 0x2, R6 ;  /* 0x0000000213066825 */ /* 0x008fe200078e0206 */
[----:B------:R-:W3:Y:S01]  /*1f30*/  @P5 LDG.E.U16 R8, desc[UR10][R8.64] ;  /* 0x0000000a08085981 */ /* 0x000ee2000c1e1500 */
[----:B-1----:R-:W1:Y:S03]  /*1f40*/  @P4 LDC.64 R18, c[0x0][0x390] ;  /* 0x0000e400ff124b82 */ /* 0x002e660000000a00 */
[----:B------:R5:W3:Y:S01]  /*1f50*/  @P6 LDG.E.U16 R22, desc[UR10][R6.64] ;  /* 0x0000000a06166981 */ /* 0x000ae2000c1e1500 */
[----:B--2---:R-:W-:-:S06]  /*1f60*/  @P3 IMAD.WIDE R16, R65, 0x2, R16 ;  /* 0x0000000241103825 */ /* 0x004fcc00078e0210 */
[----:B------:R-:W2:Y:S01]  /*1f70*/  @P3 LDG.E.U16 R16, desc[UR10][R16.64] ;  /* 0x0000000a10103981 */ /* 0x000ea2000c1e1500 */
[----:B0-----:R-:W-:-:S04]  /*1f80*/  @P4 IMAD R5, R25, UR9, R0 ;  /* 0x0000000919054c24 */ /* 0x001fc8000f8e0200 */
[----:B-1----:R-:W-:-:S05]  /*1f90*/  @P4 IMAD.WIDE R4, R5, 0x2, R18 ;  /* 0x0000000205044825 */ /* 0x002fca00078e0212 */
[----:B------:R0:W2:Y:S04]  /*1fa0*/  @P4 LDG.E.U16 R24, desc[UR10][R4.64] ;  /* 0x0000000a04184981 */ /* 0x0000a8000c1e1500 */
[----:B------:R-:W-:Y:S01]  /*1fb0*/  @P1 STS.U16 [R27], R26 ;  /* 0x0000001a1b001388 */ /* 0x000fe20000000400 */
[----:B------:R-:W-:-:S13]  /*1fc0*/  ISETP.LT.AND P1, PT, R23, UR8, !P0 ;  /* 0x0000000817007c0c */ /* 0x000fda000c721270 */
[----:B-----5:R-:W1:Y:S01]  /*1fd0*/  @P1 LDC.64 R6, c[0x0][0x390] ;  /* 0x0000e400ff061b82 */ /* 0x020e620000000a00 */
[----:B------:R-:W-:-:S04]  /*1fe0*/  @P1 IMAD R23, R23, UR9, R0 ;  /* 0x0000000917171c24 */ /* 0x000fc8000f8e0200 */
[----:B-1----:R-:W-:-:S05]  /*1ff0*/  @P1 IMAD.WIDE R6, R23, 0x2, R6 ;  /* 0x0000000217061825 */ /* 0x002fca00078e0206 */
[----:B------:R1:W5:Y:S01]  /*2000*/  @P1 LDG.E.U16 R28, desc[UR10][R6.64] ;  /* 0x0000000a061c1981 */ /* 0x000362000c1e1500 */
[----:B0-----:R-:W-:Y:S01]  /*2010*/  VIADD R4, R74, 0x2600 ;  /* 0x000026004a047836 */ /* 0x001fe20000000000 */
[----:B------:R-:W-:-:S04]  /*2020*/  LEA R3, R3, R2, 0x8 ;  /* 0x0000000203037211 */ /* 0x000fc800078e40ff */
[----:B------:R-:W-:Y:S01]  /*2030*/  SHF.R.U32.HI R23, RZ, 0x7, R4 ;  /* 0x00000007ff177819 */ /* 0x000fe20000011604 */
[----:B------:R-:W-:Y:S01]  /*2040*/  @!P2 STS.U16 [R3], RZ ;  /* 0x000000ff0300a388 */ /* 0x000fe20000000400 */
[C---:B------:R-:W-:Y:S01]  /*2050*/  LOP3.LUT R4, R74.reuse, 0x2800, RZ, 0xfc, !PT ;  /* 0x000028004a047812 */ /* 0x040fe200078efcff */
[----:B------:R-:W-:Y:S01]  /*2060*/  IMAD R31, R31, 0x100, R2 ;  /* 0x000001001f1f7824 */ /* 0x000fe200078e0202 */
[-C--:B------:R-:W-:Y:S02]  /*2070*/  LEA R21, R21, R2.reuse, 0x8 ;  /* 0x0000000215157211 */ /* 0x080fe400078e40ff */
[----:B------:R-:W-:Y:S02]  /*2080*/  SHF.R.U32.HI R25, RZ, 0x7, R4 ;  /* 0x00000007ff197819 */ /* 0x000fe40000011604 */
[----:B------:R-:W-:Y:S02]  /*2090*/  IADD3 R4, PT, PT, R74, 0x2a00, RZ ;  /* 0x00002a004a047810 */ /* 0x000fe40007ffe0ff */
[----:B------:R-:W-:-:S02]  /*20a0*/  LEA R35, R35, R2, 0x8 ;  /* 0x0000000223237211 */ /* 0x000fc400078e40ff */
[----:B------:R-:W-:Y:S02]  /*20b0*/  SHF.R.U32.HI R29, RZ, 0x7, R4 ;  /* 0x00000007ff1d7819 */ /* 0x000fe40000011604 */
[C---:B------:R-:W-:Y:S02]  /*20c0*/  LOP3.LUT R5, R74.reuse, 0x2c00, RZ, 0xfc, !PT ;  /* 0x00002c004a057812 */ /* 0x040fe400078efcff */
[----:B------:R-:W-:Y:S01]  /*20d0*/  IADD3 R4, PT, PT, R74, 0x2e00, RZ ;  /* 0x00002e004a047810 */ /* 0x000fe20007ffe0ff */
[----:B----4-:R0:W-:Y:S02]  /*20e0*/  @P2 STS.U16 [R3], R20 ;  /* 0x0000001403002388 */ /* 0x0101e40000000400 */
[----:B0-----:R-:W-:-:S05]  /*20f0*/  VIADD R3, R23, UR5 ;  /* 0x0000000517037c36 */ /* 0x001fca0008000000 */
[----:B------:R-:W-:Y:S01]  /*2100*/  ISETP.LT.AND P2, PT, R3, UR8, !P0 ;  /* 0x0000000803007c0c */ /* 0x000fe2000c741270 */
[----:B------:R-:W-:Y:S04]  /*2110*/  @!P6 STS.U16 [R31], RZ ;  /* 0x000000ff1f00e388 */ /* 0x000fe80000000400 */
[----:B---3--:R0:W-:Y:S04]  /*2120*/  @P6 STS.U16 [R31], R22 ;  /* 0x000000161f006388 */ /* 0x0081e80000000400 */
[----:B------:R-:W-:Y:S04]  /*2130*/  @!P5 STS.U16 [R21], RZ ;  /* 0x000000ff1500d388 */ /* 0x000fe80000000400 */
[----:B------:R3:W-:Y:S01]  /*2140*/  @P5 STS.U16 [R21], R8 ;  /* 0x0000000815005388 */ /* 0x0007e20000000400 */
[----:B0-----:R-:W-:-:S03]  /*2150*/  SHF.R.U32.HI R31, RZ, 0x7, R5 ;  /* 0x00000007ff1f7819 */ /* 0x001fc60000011605 */
[----:B------:R-:W-:Y:S04]  /*2160*/  @!P3 STS.U16 [R35], RZ ;  /* 0x000000ff2300b388 */ /* 0x000fe80000000400 */
[----:B--2---:R0:W-:Y:S01]  /*2170*/  @P3 STS.U16 [R35], R16 ;  /* 0x0000001023003388 */ /* 0x0041e20000000400 */
[----:B---3--:R-:W-:Y:S02]  /*2180*/  VIADD R21, R29, UR5 ;  /* 0x000000051d157c36 */ /* 0x008fe40008000000 */
[----:B------:R-:W-:Y:S01]  /*2190*/  VIADD R27, R25, UR5 ;  /* 0x00000005191b7c36 */ /* 0x000fe20008000000 */
[----:B0-----:R-:W-:Y:S02]  /*21a0*/  SHF.R.U32.HI R35, RZ, 0x7, R4 ;  /* 0x00000007ff237819 */ /* 0x001fe40000011604 */
[----:B------:R-:W0:Y:S01]  /*21b0*/  @P2 LDC.64 R4, c[0x0][0x390] ;  /* 0x0000e400ff042b82 */ /* 0x000e220000000a00 */
[----:B------:R-:W-:-:S02]  /*21c0*/  ISETP.LT.AND P5, PT, R21, UR8, !P0 ;  /* 0x0000000815007c0c */ /* 0x000fc4000c7a1270 */
[----:B------:R-:W-:Y:S01]  /*21d0*/  ISETP.LT.AND P6, PT, R27, UR8, !P0 ;  /* 0x000000081b007c0c */ /* 0x000fe2000c7c1270 */
[----:B------:R-:W-:Y:S01]  /*21e0*/  IMAD R67, R67, 0x100, R2 ;  /* 0x0000010043437824 */ /* 0x000fe200078e0202 */
[----:B------:R-:W-:Y:S02]  /*21f0*/  IADD3 R33, PT, PT, R31, UR5, RZ ;  /* 0x000000051f217c10 */ /* 0x000fe4000fffe0ff */
[----:B------:R-:W-:Y:S02]  /*2200*/  IADD3 R65, PT, PT, R35, UR5, RZ ;  /* 0x0000000523417c10 */ /* 0x000fe4000fffe0ff */
[----:B------:R-:W-:Y:S01]  /*2210*/  ISETP.LT.AND P3, PT, R33, UR8, !P0 ;  /* 0x0000000821007c0c */ /* 0x000fe2000c761270 */
[----:B------:R-:W-:Y:S01]  /*2220*/  @!P4 STS.U16 [R67], RZ ;  /* 0x000000ff4300c388 */ /* 0x000fe20000000400 */
[----:B------:R-:W-:-:S03]  /*2230*/  LOP3.LUT R20, R74, 0x3000, RZ, 0xfc, !PT ;  /* 0x000030004a147812 */ /* 0x000fc600078efcff */
[----:B------:R-:W2:Y:S01]  /*2240*/  @P5 LDC.64 R8, c[0x0][0x390] ;  /* 0x0000e400ff085b82 */ /* 0x000ea20000000a00 */
[----:B------:R3:W-:Y:S01]  /*2250*/  @P4 STS.U16 [R67], R24 ;  /* 0x0000001843004388 */ /* 0x0007e20000000400 */
[----:B------:R-:W-:Y:S01]  /*2260*/  ISETP.LT.AND P4, PT, R65, UR8, !P0 ;  /* 0x0000000841007c0c */ /* 0x000fe2000c781270 */
[----:B------:R-:W-:Y:S01]  /*2270*/  @P2 IMAD R3, R3, UR9, R0 ;  /* 0x0000000903032c24 */ /* 0x000fe2000f8e0200 */
[----:B------:R-:W-:Y:S01]  /*2280*/  SHF.R.U32.HI R69, RZ, 0x7, R20 ;  /* 0x00000007ff457819 */ /* 0x000fe20000011614 */
[----:B------:R-:W-:-:S03]  /*2290*/  IMAD R11, R11, 0x100, R2 ;  /* 0x000001000b0b7824 */ /* 0x000fc600078e0202 */
[----:B-1----:R-:W1:Y:S01]  /*22a0*/  @P6 LDC.64 R6, c[0x0][0x390] ;  /* 0x0000e400ff066b82 */ /* 0x002e620000000a00 */
[----:B0-----:R-:W-:Y:S01]  /*22b0*/  @P2 IMAD.WIDE R4, R3, 0x2, R4 ;  /* 0x0000000203042825 */ /* 0x001fe200078e0204 */
[----:B------:R-:W-:Y:S01]  /*22c0*/  IADD3 R3, PT, PT, R69, UR5, RZ ;  /* 0x0000000545037c10 */ /* 0x000fe2000fffe0ff */
[----:B------:R-:W-:Y:S05]  /*22d0*/  @!P1 STS.U16 [R11], RZ ;  /* 0x000000ff0b009388 */ /* 0x000fea0000000400 */
[----:B------:R-:W0:Y:S01]  /*22e0*/  @P3 LDC.64 R16, c[0x0][0x390] ;  /* 0x0000e400ff103b82 */ /* 0x000e220000000a00 */
[----:B------:R-:W-:Y:S01]  /*22f0*/  @P5 IMAD R21, R21, UR9, R0 ;  /* 0x0000000915155c24 */ /* 0x000fe2000f8e0200 */
[----:B------:R4:W3:Y:S06]  /*2300*/  @P2 LDG.E.U16 R22, desc[UR10][R4.64] ;  /* 0x0000000a04162981 */ /* 0x0008ec000c1e1500 */
[----:B------:R-:W4:Y:S01]  /*2310*/  @P4 LDC.64 R18, c[0x0][0x390] ;  /* 0x0000e400ff124b82 */ /* 0x000f220000000a00 */
[----:B--2---:R-:W-:-:S04]  /*2320*/  @P5 IMAD.WIDE R8, R21, 0x2, R8 ;  /* 0x0000000215085825 */ /* 0x004fc800078e0208 */
[--C-:B------:R-:W-:Y:S02]  /*2330*/  @P6 IMAD R27, R27, UR9, R0.reuse ;  /* 0x000000091b1b6c24 */ /* 0x100fe4000f8e0200 */
[----:B------:R-:W-:Y:S01]  /*2340*/  @P3 IMAD R33, R33, UR9, R0 ;  /* 0x0000000921213c24 */ /* 0x000fe2000f8e0200 */
[----:B------:R-:W2:Y:S01]  /*2350*/  @P5 LDG.E.U16 R8, desc[UR10][R8.64] ;  /* 0x0000000a08085981 */ /* 0x000ea2000c1e1500 */
[----:B-1----:R-:W-:-:S04]  /*2360*/  @P6 IMAD.WIDE R6, R27, 0x2, R6 ;  /* 0x000000021b066825 */ /* 0x002fc800078e0206 */
[----:B------:R-:W-:Y:S02]  /*2370*/  @P4 IMAD R65, R65, UR9, R0 ;  /* 0x0000000941414c24 */ /* 0x000fe4000f8e0200 */
[----:B------:R-:W2:Y:S01]  /*2380*/  @P6 LDG.E.U16 R6, desc[UR10][R6.64] ;  /* 0x0000000a06066981 */ /* 0x000ea2000c1e1500 */
[----:B0-----:R-:W-:-:S06]  /*2390*/  @P3 IMAD.WIDE R16, R33, 0x2, R16 ;  /* 0x0000000221103825 */ /* 0x001fcc00078e0210 */
[----:B------:R-:W2:Y:S01]  /*23a0*/  @P3 LDG.E.U16 R16, desc[UR10][R16.64] ;  /* 0x0000000a10103981 */ /* 0x000ea2000c1e1500 */
[----:B----4-:R-:W-:-:S06]  /*23b0*/  @P4 IMAD.WIDE R18, R65, 0x2, R18 ;  /* 0x0000000241124825 */ /* 0x010fcc00078e0212 */
[----:B------:R-:W4:Y:S04]  /*23c0*/  @P4 LDG.E.U16 R18, desc[UR10][R18.64] ;  /* 0x0000000a12124981 */ /* 0x000f28000c1e1500 */
[----:B-----5:R0:W-:Y:S01]  /*23d0*/  @P1 STS.U16 [R11], R28 ;  /* 0x0000001c0b001388 */ /* 0x0201e20000000400 */
[----:B------:R-:W-:-:S13]  /*23e0*/  ISETP.LT.AND P1, PT, R3, UR8, !P0 ;  /* 0x0000000803007c0c */ /* 0x000fda000c721270 */
[----:B------:R-:W1:Y:S01]  /*23f0*/  @P1 LDC.64 R20, c[0x0][0x390] ;  /* 0x0000e400ff141b82 */ /* 0x000e620000000a00 */
[----:B------:R-:W-:-:S04]  /*2400*/  @P1 IMAD R5, R3, UR9, R0 ;  /* 0x0000000903051c24 */ /* 0x000fc8000f8e0200 */
[----:B-1----:R-:W-:-:S05]  /*2410*/  @P1 IMAD.WIDE R4, R5, 0x2, R20 ;  /* 0x0000000205041825 */ /* 0x002fca00078e0214 */
[----:B---3--:R1:W3:Y:S01]  /*2420*/  @P1 LDG.E.U16 R24, desc[UR10][R4.64] ;  /* 0x0000000a04181981 */ /* 0x0082e2000c1e1500 */
[--C-:B------:R-:W-:Y:S01]  /*2430*/  IMAD R23, R23, 0x100, R2.reuse ;  /* 0x0000010017177824 */ /* 0x100fe200078e0202 */
[-C--:B------:R-:W-:Y:S01]  /*2440*/  LEA R25, R25, R2.reuse, 0x8 ;  /* 0x0000000219197211 */ /* 0x080fe200078e40ff */
[--C-:B------:R-:W-:Y:S01]  /*2450*/  IMAD R29, R29, 0x100, R2.reuse ;  /* 0x000001001d1d7824 */ /* 0x100fe200078e0202 */
[C---:B------:R-:W-:Y:S02]  /*2460*/  IADD3 R3, PT, PT, R74.reuse, 0x3200, RZ ;  /* 0x000032004a037810 */ /* 0x040fe40007ffe0ff */
[----:B------:R-:W-:Y:S01]  /*2470*/  @!P2 STS.U16 [R23], RZ ;  /* 0x000000ff1700a388 */ /* 0x000fe20000000400 */
[C---:B-1----:R-:W-:Y:S01]  /*2480*/  LOP3.LUT R4, R74.reuse, 0x3400, RZ, 0xfc, !PT ;  /* 0x000034004a047812 */ /* 0x042fe200078efcff */
[C---:B------:R-:W-:Y:S01]  /*2490*/  VIADD R5, R74.reuse, 0x3600 ;  /* 0x000036004a057836 */ /* 0x040fe20000000000 */
[----:B------:R-:W-:Y:S02]  /*24a0*/  LEA R31, R31, R2, 0x8 ;  /* 0x000000021f1f7211 */ /* 0x000fe400078e40ff */
[----:B------:R-:W-:Y:S01]  /*24b0*/  SHF.R.U32.HI R3, RZ, 0x7, R3 ;  /* 0x00000007ff037819 */ /* 0x000fe20000011603 */
[----:B------:R-:W-:Y:S01]  /*24c0*/  IMAD R35, R35, 0x100, R2 ;  /* 0x0000010023237824 */ /* 0x000fe200078e0202 */
[C---:B------:R-:W-:Y:S01]  /*24d0*/  IADD3 R7, PT, PT, R74.reuse, 0x3a00, RZ ;  /* 0x00003a004a077810 */ /* 0x040fe20007ffe0ff */
[----:B------:R-:W-:Y:S01]  /*24e0*/  VIADD R9, R74, 0x3e00 ;  /* 0x00003e004a097836 */ /* 0x000fe20000000000 */
[----:B0-----:R-:W-:-:S02]  /*24f0*/  IADD3 R11, PT, PT, R3, UR5, RZ ;  /* 0x00000005030b7c10 */ /* 0x001fc4000fffe0ff */
[----:B------:R-:W-:Y:S02]  /*2500*/  SHF.R.U32.HI R65, RZ, 0x7, R7 ;  /* 0x00000007ff417819 */ /* 0x000fe40000011607 */
[----:B------:R-:W-:Y:S02]  /*2510*/  SHF.R.U32.HI R77, RZ, 0x7, R9 ;  /* 0x00000007ff4d7819 */ /* 0x000fe40000011609 */
[----:B------:R-:W-:Y:S01]  /*2520*/  LEA R69, R69, R2, 0x8 ;  /* 0x0000000245457211 */ /* 0x000fe200078e40ff */
[----:B------:R-:W-:Y:S02]  /*2530*/  VIADD R67, R65, UR5 ;  /* 0x0000000541437c36 */ /* 0x000fe40008000000 */
[----:B------:R-:W-:Y:S01]  /*2540*/  VIADD R79, R77, UR5 ;  /* 0x000000054d4f7c36 */ /* 0x000fe20008000000 */
[----:B------:R-:W-:Y:S04]  /*2550*/  @P2 STS.U16 [R23], R22 ;  /* 0x0000001617002388 */ /* 0x000fe80000000400 */
[----:B------:R-:W-:Y:S01]  /*2560*/  @!P6 STS.U16 [R25], RZ ;  /* 0x000000ff1900e388 */ /* 0x000fe20000000400 */
[----:B------:R-:W-:-:S03]  /*2570*/  ISETP.LT.AND P2, PT, R11, UR8, !P0 ;  /* 0x000000080b007c0c */ /* 0x000fc6000c741270 */
[----:B--2---:R0:W-:Y:S04]  /*2580*/  @P6 STS.U16 [R25], R6 ;  /* 0x0000000619006388 */ /* 0x0041e80000000400 */
[----:B------:R-:W-:Y:S04]  /*2590*/  @!P5 STS.U16 [R29], RZ ;  /* 0x000000ff1d00d388 */ /* 0x000fe80000000400 */
[----:B------:R1:W-:Y:S01]  /*25a0*/  @P5 STS.U16 [R29], R8 ;  /* 0x000000081d005388 */ /* 0x0003e20000000400 */
[----:B0-----:R-:W-:Y:S02]  /*25b0*/  SHF.R.U32.HI R25, RZ, 0x7, R4 ;  /* 0x00000007ff197819 */ /* 0x001fe40000011604 */
[C---:B------:R-:W-:Y:S01]  /*25c0*/  LOP3.LUT R6, R74.reuse, 0x3800, RZ, 0xfc, !PT ;  /* 0x000038004a067812 */ /* 0x040fe200078efcff */
[----:B------:R-:W-:Y:S02]  /*25d0*/  @!P3 STS.U16 [R31], RZ ;  /* 0x000000ff1f00b388 */ /* 0x000fe40000000400 */
[----:B------:R-:W-:Y:S01]  /*25e0*/  VIADD R27, R25, UR5 ;  /* 0x00000005191b7c36 */ /* 0x000fe20008000000 */
[----:B-1----:R-:W-:Y:S01]  /*25f0*/  SHF.R.U32.HI R29, RZ, 0x7, R5 ;  /* 0x00000007ff1d7819 */ /* 0x002fe20000011605 */
[----:B------:R0:W-:Y:S01]  /*2600*/  @P3 STS.U16 [R31], R16 ;  /* 0x000000101f003388 */ /* 0x0001e20000000400 */
[----:B------:R-:W-:Y:S01]  /*2610*/  LOP3.LUT R8, R74, 0x3c00, RZ, 0xfc, !PT ;  /* 0x00003c004a087812 */ /* 0x000fe200078efcff */
[----:B------:R-:W1:Y:S01]  /*2620*/  @P2 LDC.64 R4, c[0x0][0x390] ;  /* 0x0000e400ff042b82 */ /* 0x000e620000000a00 */
[----:B------:R-:W-:Y:S01]  /*2630*/  SHF.R.U32.HI R33, RZ, 0x7, R6 ;  /* 0x00000007ff217819 */ /* 0x000fe20000011606 */
[----:B------:R-:W-:Y:S01]  /*2640*/  @!P4 STS.U16 [R35], RZ ;  /* 0x000000ff2300c388 */ /* 0x000fe20000000400 */
[----:B------:R-:W-:-:S02]  /*2650*/  SHF.R.U32.HI R71, RZ, 0x7, R8 ;  /* 0x00000007ff477819 */ /* 0x000fc40000011608 */
[----:B------:R-:W-:Y:S01]  /*2660*/  ISETP.LT.AND P6, PT, R27, UR8, !P0 ;  /* 0x000000081b007c0c */ /* 0x000fe2000c7c1270 */
[----:B----4-:R2:W-:Y:S01]  /*2670*/  @P4 STS.U16 [R35], R18 ;  /* 0x0000001223004388 */ /* 0x0105e20000000400 */
[----:B0-----:R-:W-:Y:S01]  /*2680*/  VIADD R31, R29, UR5 ;  /* 0x000000051d1f7c36 */ /* 0x001fe20008000000 */
[----:B------:R-:W-:-:S04]  /*2690*/  IADD3 R75, PT, PT, R71, UR5, RZ ;  /* 0x00000005474b7c10 */ /* 0x000fc8000fffe0ff */
[----:B------:R-:W-:Y:S02]  /*26a0*/  ISETP.LT.AND P5, PT, R31, UR8, !P0 ;  /* 0x000000081f007c0c */ /* 0x000fe4000c7a1270 */
[----:B--2---:R-:W-:Y:S01]  /*26b0*/  IADD3 R35, PT, PT, R33, UR5, RZ ;  /* 0x0000000521237c10 */ /* 0x004fe2000fffe0ff */
[----:B------:R-:W-:Y:S01]  /*26c0*/  @!P1 STS.U16 [R69], RZ ;  /* 0x000000ff45009388 */ /* 0x000fe20000000400 */
[----:B------:R-:W-:Y:S02]  /*26d0*/  ISETP.LT.AND P3, PT, R67, UR8, !P0 ;  /* 0x0000000843007c0c */ /* 0x000fe4000c761270 */
[----:B------:R-:W0:Y:S01]  /*26e0*/  @P6 LDC.64 R6, c[0x0][0x390] ;  /* 0x0000e400ff066b82 */ /* 0x000e220000000a00 */
[----:B------:R-:W-:-:S07]  /*26f0*/  ISETP.LT.AND P4, PT, R35, UR8, !P0 ;  /* 0x0000000823007c0c */ /* 0x000fce000c781270 */
[----:B------:R-:W2:Y:S08]  /*2700*/  @P5 LDC.64 R8, c[0x0][0x390] ;  /* 0x0000e400ff085b82 */ /* 0x000eb00000000a00 */
[----:B------:R-:W4:Y:S08]  /*2710*/  @P4 LDC.64 R16, c[0x0][0x390] ;  /* 0x0000e400ff104b82 */ /* 0x000f300000000a00 */
[----:B------:R-:W5:Y:S01]  /*2720*/  @P3 LDC.64 R18, c[0x0][0x390] ;  /* 0x0000e400ff123b82 */ /* 0x000f620000000a00 */
[----:B------:R-:W-:-:S02]  /*2730*/  @P2 IMAD R11, R11, UR9, R0 ;  /* 0x000000090b0b2c24 */ /* 0x000fc4000f8e0200 */
[--C-:B------:R-:W-:Y:S02]  /*2740*/  @P6 IMAD R27, R27, UR9, R0.reuse ;  /* 0x000000091b1b6c24 */ /* 0x100fe4000f8e0200 */
[----:B------:R-:W-:Y:S02]  /*2750*/  @P5 IMAD R31, R31, UR9, R0 ;  /* 0x000000091f1f5c24 */ /* 0x000fe4000f8e0200 */
[----:B-1----:R-:W-:-:S04]  /*2760*/  @P2 IMAD.WIDE R4, R11, 0x2, R4 ;  /* 0x000000020b042825 */ /* 0x002fc800078e0204 */
[----:B0-----:R-:W-:-:S04]  /*2770*/  @P6 IMAD.WIDE R6, R27, 0x2, R6 ;  /* 0x000000021b066825 */ /* 0x001fc800078e0206 */
[--C-:B------:R-:W-:Y:S02]  /*2780*/  @P4 IMAD R35, R35, UR9, R0.reuse ;  /* 0x0000000923234c24 */ /* 0x100fe4000f8e0200 */
[----:B------:R-:W-:Y:S01]  /*2790*/  @P3 IMAD R67, R67, UR9, R0 ;  /* 0x0000000943433c24 */ /* 0x000fe2000f8e0200 */
[----:B------:R-:W3:Y:S01]  /*27a0*/  @P6 LDG.E.U16 R6, desc[UR10][R6.64] ;  /* 0x0000000a06066981 */ /* 0x000ee2000c1e1500 */
[----:B--2---:R-:W-:-:S04]  /*27b0*/  @P5 IMAD.WIDE R8, R31, 0x2, R8 ;  /* 0x000000021f085825 */ /* 0x004fc800078e0208 */
[----:B----4-:R-:W-:Y:S02]  /*27c0*/  @P4 IMAD.WIDE R16, R35, 0x2, R16 ;  /* 0x0000000223104825 */ /* 0x010fe400078e0210 */
[----:B------:R-:W2:Y:S02]  /*27d0*/  @P5 LDG.E.U16 R8, desc[UR10][R8.64] ;  /* 0x0000000a08085981 */ /* 0x000ea4000c1e1500 */
[----:B-----5:R-:W-:Y:S02]  /*27e0*/  @P3 IMAD.WIDE R18, R67, 0x2, R18 ;  /* 0x0000000243123825 */ /* 0x020fe400078e0212 */
[----:B------:R-:W4:Y:S04]  /*27f0*/  @P4 LDG.E.U16 R16, desc[UR10][R16.64] ;  /* 0x0000000a10104981 */ /* 0x000f28000c1e1500 */
[----:B------:R-:W5:Y:S04]  /*2800*/  @P3 LDG.E.U16 R18, desc[UR10][R18.64] ;  /* 0x0000000a12123981 */ /* 0x000f68000c1e1500 */
[----:B---3--:R0:W-:Y:S01]  /*2810*/  @P1 STS.U16 [R69], R24 ;  /* 0x0000001845001388 */ /* 0x0081e20000000400 */
[----:B------:R-:W-:-:S02]  /*2820*/  ISETP.LT.AND P1, PT, R75, UR8, !P0 ;  /* 0x000000084b007c0c */ /* 0x000fc4000c721270 */
[----:B------:R-:W-:Y:S01]  /*2830*/  ISETP.LT.AND P0, PT, R79, UR8, !P0 ;  /* 0x000000084f007c0c */ /* 0x000fe2000c701270 */
[----:B0-----:R0:W3:Y:S10]  /*2840*/  @P2 LDG.E.U16 R24, desc[UR10][R4.64] ;  /* 0x0000000a04182981 */ /* 0x0010f4000c1e1500 */
[----:B------:R-:W0:Y:S08]  /*2850*/  @P1 LDC.64 R20, c[0x0][0x390] ;  /* 0x0000e400ff141b82 */ /* 0x000e300000000a00 */
[----:B------:R-:W1:Y:S01]  /*2860*/  @P0 LDC.64 R22, c[0x0][0x390] ;  /* 0x0000e400ff160b82 */ /* 0x000e620000000a00 */
[----:B------:R-:W-:-:S02]  /*2870*/  @P1 IMAD R75, R75, UR9, R0 ;  /* 0x000000094b4b1c24 */ /* 0x000fc4000f8e0200 */
[----:B------:R-:W-:Y:S02]  /*2880*/  @P0 IMAD R79, R79, UR9, R0 ;  /* 0x000000094f4f0c24 */ /* 0x000fe4000f8e0200 */
[----:B0-----:R-:W-:-:S06]  /*2890*/  @P1 IMAD.WIDE R4, R75, 0x2, R20 ;  /* 0x000000024b041825 */ /* 0x001fcc00078e0214 */
[----:B------:R-:W5:Y:S01]  /*28a0*/  @P1 LDG.E.U16 R4, desc[UR10][R4.64] ;  /* 0x0000000a04041981 */ /* 0x000f62000c1e1500 */
[----:B-1----:R-:W-:-:S06]  /*28b0*/  @P0 IMAD.WIDE R20, R79, 0x2, R22 ;  /* 0x000000024f140825 */ /* 0x002fcc00078e0216 */
[----:B------:R-:W5:Y:S01]  /*28c0*/  @P0 LDG.E.U16 R21, desc[UR10][R20.64] ;  /* 0x0000000a14150981 */ /* 0x000f62000c1e1500 */
[----:B------:R-:W0:Y:S01]  /*28d0*/  S2R R7, SR_LANEID ;  /* 0x0000000000077919 */ /* 0x000e220000000000 */
[-C--:B------:R-:W-:Y:S01]  /*28e0*/  LEA R3, R3, R2.reuse, 0x8 ;  /* 0x0000000203037211 */ /* 0x080fe200078e40ff */
[--C-:B------:R-:W-:Y:S01]  /*28f0*/  IMAD R25, R25, 0x100, R2.reuse ;  /* 0x0000010019197824 */ /* 0x100fe200078e0202 */
[-C--:B------:R-:W-:Y:S01]  /*2900*/  LEA R29, R29, R2.reuse, 0x8 ;  /* 0x000000021d1d7211 */ /* 0x080fe200078e40ff */
[--C-:B------:R-:W-:Y:S02]  /*2910*/  IMAD R33, R33, 0x100, R2.reuse ;  /* 0x0000010021217824 */ /* 0x100fe400078e0202 */
[----:B------:R-:W-:Y:S01]  /*2920*/  @!P2 STS.U16 [R3], RZ ;  /* 0x000000ff0300a388 */ /* 0x000fe20000000400 */
[-C--:B------:R-:W-:Y:S01]  /*2930*/  LEA R65, R65, R2.reuse, 0x8 ;  /* 0x0000000241417211 */ /* 0x080fe200078e40ff */
[----:B------:R-:W-:Y:S01]  /*2940*/  IMAD R71, R71, 0x100, R2 ;  /* 0x0000010047477824 */ /* 0x000fe200078e0202 */
[----:B------:R-:W-:-:S02]  /*2950*/  LEA R2, R77, R2, 0x8 ;  /* 0x000000024d027211 */ /* 0x000fc400078e40ff */
[----:B0-----:R-:W-:Y:S02]  /*2960*/  SHF.R.U32.HI R0, RZ, 0x2, R7 ;  /* 0x00000002ff007819 */ /* 0x001fe40000011607 */
[----:B------:R-:W-:-:S05]  /*2970*/  LOP3.LUT R7, R7, 0x3, RZ, 0xc0, !PT ;  /* 0x0000000307077812 */ /* 0x000fca00078ec0ff */
[----:B------:R-:W-:-:S05]  /*2980*/  IMAD R7, R0, 0x40, R7 ;  /* 0x0000004000077824 */ /* 0x000fca00078e0207 */
[----:B------:R-:W-:Y:S01]  /*2990*/  LEA R17, R7, R10, 0x2 ;  /* 0x0000000a07117211 */ /* 0x000fe200078e10ff */
[----:B---3--:R-:W-:Y:S04]  /*29a0*/  @P2 STS.U16 [R3], R24 ;  /* 0x0000001803002388 */ /* 0x008fe80000000400 */
[----:B------:R-:W-:Y:S04]  /*29b0*/  @!P6 STS.U16 [R25], RZ ;  /* 0x000000ff1900e388 */ /* 0x000fe80000000400 */
[----:B------:R0:W-:Y:S04]  /*29c0*/  @P6 STS.U16 [R25], R6 ;  /* 0x0000000619006388 */ /* 0x0001e80000000400 */
[----:B------:R-:W-:Y:S04]  /*29d0*/  @!P5 STS.U16 [R29], RZ ;  /* 0x000000ff1d00d388 */ /* 0x000fe80000000400 */
[----:B--2---:R-:W-:Y:S04]  /*29e0*/  @P5 STS.U16 [R29], R8 ;  /* 0x000000081d005388 */ /* 0x004fe80000000400 */
[----:B------:R-:W-:Y:S04]  /*29f0*/  @!P4 STS.U16 [R33], RZ ;  /* 0x000000ff2100c388 */ /* 0x000fe80000000400 */
[----:B----4-:R-:W-:Y:S04]  /*2a00*/  @P4 STS.U16 [R33], R16 ;  /* 0x0000001021004388 */ /* 0x010fe80000000400 */
[----:B------:R-:W-:Y:S04]  /*2a10*/  @!P3 STS.U16 [R65], RZ ;  /* 0x000000ff4100b388 */ /* 0x000fe80000000400 */
[----:B-----5:R-:W-:Y:S04]  /*2a20*/  @P3 STS.U16 [R65], R18 ;  /* 0x0000001241003388 */ /* 0x020fe80000000400 */
[----:B------:R-:W-:Y:S04]  /*2a30*/  @!P1 STS.U16 [R71], RZ ;  /* 0x000000ff47009388 */ /* 0x000fe80000000400 */
[----:B------:R-:W-:Y:S04]  /*2a40*/  @P1 STS.U16 [R71], R4 ;  /* 0x0000000447001388 */ /* 0x000fe80000000400 */
[----:B------:R-:W-:Y:S04]  /*2a50*/  @!P0 STS.U16 [R2], RZ ;  /* 0x000000ff02008388 */ /* 0x000fe80000000400 */
[----:B------:R1:W-:Y:S01]  /*2a60*/  @P0 STS.U16 [R2], R21 ;  /* 0x0000001502000388 */ /* 0x0003e20000000400 */
[----:B------:R-:W-:Y:S06]  /*2a70*/  BAR.SYNC.DEFER_BLOCKING 0x0 ;  /* 0x0000000000007b1d */ /* 0x000fec0000010000 */
[----:B------:R-:W2:Y:S01]  /*2a80*/  LDS R0, [R17] ;  /* 0x0000000011007984 */ /* 0x000ea20000000800 */
[----:B0-----:R-:W-:-:S03]  /*2a90*/  VIADD R6, R10, 0x20 ;  /* 0x000000200a067836 */ /* 0x001fc60000000000 */
[----:B------:R-:W0:Y:S04]  /*2aa0*/  LDS R3, [R17+0x800] ;  /* 0x0008000011037984 */ /* 0x000e280000000800 */
[----:B------:R-:W3:Y:S01]  /*2ab0*/  LDS R5, [R17+0x10] ;  /* 0x0000100011057984 */ /* 0x000ee20000000800 */
[----:B------:R-:W-:-:S03]  /*2ac0*/  LEA R19, R7, R6, 0x2 ;  /* 0x0000000607137211 */ /* 0x000fc600078e10ff */
[----:B------:R-:W4:Y:S04]  /*2ad0*/  LDS R6, [R17+0x810] ;  /* 0x0008100011067984 */ /* 0x000f280000000800 */
[----:B------:R-:W5:Y:S04]  /*2ae0*/  LDS R11, [R19+0x800] ;  /* 0x00080000130b7984 */ /* 0x000f680000000800 */
[----:B------:R-:W5:Y:S01]  /*2af0*/  LDS R8, [R19] ;  /* 0x0000000013087984 */ /* 0x000f620000000800 */
[C---:B-1----:R-:W-:Y:S01]  /*2b00*/  VIADD R2, R10.reuse, 0x1000 ;  /* 0x000010000a027836 */ /* 0x042fe20000000000 */
[----:B------:R-:W-:-:S02]  /*2b10*/  IADD3 R18, PT, PT, R10, 0x1020, RZ ;  /* 0x000010200a127810 */ /* 0x000fc40007ffe0ff */
[----:B------:R-:W-:Y:S01]  /*2b20*/  LDS R16, [R19+0x10] ;  /* 0x0000100013107984 */ /* 0x000fe20000000800 */
[----:B--2---:R-:W-:-:S05]  /*2b30*/  HADD2.F32 R4, -RZ, R0.H0_H0 ;  /* 0x20000000ff047230 */ /* 0x004fca0000004100 */
[----:B------:R-:W-:-:S04]  /*2b40*/  FMUL R9, R4, UR13 ;  /* 0x0000000d04097c20 */ /* 0x000fc80008400000 */
[----:B------:R-:W-:Y:S02]  /*2b50*/  FFMA R56, R56, UR4, R9 ;  /* 0x0000000438387c23 */ /* 0x000fe40008000009 */
[----:B------:R-:W1:Y:S01]  /*2b60*/  LDS R9, [R19+0x810] ;  /* 0x0008100013097984 */ /* 0x000e620000000800 */
[----:B------:R-:W-:Y:S01]  /*2b70*/  HADD2.F32 R0, -RZ, R0.H1_H1 ;  /* 0x30000000ff007230 */ /* 0x000fe20000004100 */
[C---:B------:R-:W-:Y:S01]  /*2b80*/  LEA R20, R7.reuse, R18, 0x2 ;  /* 0x0000001207147211 */ /* 0x040fe200078e10ff */
[----:B------:R-:W-:Y:S02]  /*2b90*/  IMAD.U32 R21, R7, 0x4, R2 ;  /* 0x0000000407157824 */ /* 0x000fe400078e0002 */
[----:B0-----:R-:W-:Y:S02]  /*2ba0*/  HADD2.F32 R2, -RZ, R3.H0_H0 ;  /* 0x20000003ff027230 */ /* 0x001fe40000004100 */
[----:B------:R-:W-:Y:S01]  /*2bb0*/  FMUL R0, R0, UR13 ;  /* 0x0000000d00007c20 */ /* 0x000fe20008400000 */
[--C-:B---3--:R-:W-:Y:S01]  /*2bc0*/  HADD2.F32 R7, -RZ, R5.reuse.H0_H0 ;  /* 0x20000005ff077230 */ /* 0x108fe20000004100 */
[----:B------:R-:W0:Y:S01]  /*2bd0*/  LDS R17, [R21] ;  /* 0x0000000015117984 */ /* 0x000e220000000800 */
[----:B------:R-:W-:-:S02]  /*2be0*/  HADD2.F32 R5, -RZ, R5.H1_H1 ;  /* 0x30000005ff057230 */ /* 0x000fc40000004100 */
[----:B------:R-:W-:Y:S02]  /*2bf0*/  HADD2.F32 R4, -RZ, R3.H1_H1 ;  /* 0x30000003ff047230 */ /* 0x000fe40000004100 */
[----:B------:R-:W-:Y:S01]  /*2c00*/  FMUL R3, R2, UR13 ;  /* 0x0000000d02037c20 */ /* 0x000fe20008400000 */
[----:B------:R-:W-:Y:S01]  /*2c10*/  FFMA R57, R57, UR4, R0 ;  /* 0x0000000439397c23 */ /* 0x000fe20008000000 */
[----:B------:R-:W-:Y:S01]  /*2c20*/  FMUL R7, R7, UR13 ;  /* 0x0000000d07077c20 */ /* 0x000fe20008400000 */
[--C-:B----4-:R-:W-:Y:S02]  /*2c30*/  HADD2.F32 R2, -RZ, R6.reuse.H0_H0 ;  /* 0x20000006ff027230 */ /* 0x110fe40000004100 */
[----:B------:R-:W-:Y:S01]  /*2c40*/  FMUL R0, R5, UR13 ;  /* 0x0000000d05007c20 */ /* 0x000fe20008400000 */
[----:B------:R-:W-:Y:S01]  /*2c50*/  FMUL R4, R4, UR13 ;  /* 0x0000000d04047c20 */ /* 0x000fe20008400000 */
[----:B------:R-:W-:Y:S01]  /*2c60*/  FFMA R58, R58, UR4, R3 ;  /* 0x000000043a3a7c23 */ /* 0x000fe20008000003 */
[----:B------:R-:W-:Y:S01]  /*2c70*/  FFMA R52, R52, UR4, R7 ;  /* 0x0000000434347c23 */ /* 0x000fe20008000007 */
[----:B------:R-:W-:Y:S01]  /*2c80*/  FFMA R53, R53, UR4, R0 ;  /* 0x0000000435357c23 */ /* 0x000fe20008000000 */
[----:B------:R-:W-:Y:S01]  /*2c90*/  FFMA R59, R59, UR4, R4 ;  /* 0x000000043b3b7c23 */ /* 0x000fe20008000004 */
[----:B------:R-:W-:Y:S01]  /*2ca0*/  FMUL R3, R2, UR13 ;  /* 0x0000000d02037c20 */ /* 0x000fe20008400000 */
[----:B-----5:R-:W-:Y:S01]  /*2cb0*/  HADD2.F32 R0, -RZ, R11.H0_H0 ;  /* 0x2000000bff007230 */ /* 0x020fe20000004100 */
[----:B------:R-:W2:Y:S01]  /*2cc0*/  LDS R7, [R21+0x800] ;  /* 0x0008000015077984 */ /* 0x000ea20000000800 */
[----:B------:R-:W-:-:S02]  /*2cd0*/  HADD2.F32 R6, -RZ, R6.H1_H1 ;  /* 0x30000006ff067230 */ /* 0x000fc40000004100 */
[--C-:B------:R-:W-:Y:S01]  /*2ce0*/  HADD2.F32 R4, -RZ, R8.reuse.H0_H0 ;  /* 0x20000008ff047230 */ /* 0x100fe20000004100 */
[----:B------:R-:W3:Y:S01]  /*2cf0*/  LDS R18, [R21+0x10] ;  /* 0x0000100015127984 */ /* 0x000ee20000000800 */
[----:B------:R-:W-:Y:S02]  /*2d00*/  HADD2.F32 R11, -RZ, R11.H1_H1 ;  /* 0x3000000bff0b7230 */ /* 0x000fe40000004100 */
[----:B------:R-:W-:Y:S01]  /*2d10*/  FFMA R54, R54, UR4, R3 ;  /* 0x0000000436367c23 */ /* 0x000fe20008000003 */
[----:B------:R-:W-:Y:S01]  /*2d20*/  FMUL R3, R0, UR13 ;  /* 0x0000000d00037c20 */ /* 0x000fe20008400000 */
[----:B------:R-:W-:Y:S01]  /*2d30*/  FMUL R6, R6, UR13 ;  /* 0x0000000d06067c20 */ /* 0x000fe20008400000 */
[----:B------:R-:W-:Y:S01]  /*2d40*/  FMUL R5, R4, UR13 ;  /* 0x0000000d04057c20 */ /* 0x000fe20008400000 */
[----:B------:R-:W-:Y:S01]  /*2d50*/  FMUL R0, R11, UR13 ;  /* 0x0000000d0b007c20 */ /* 0x000fe20008400000 */
[----:B------:R-:W4:Y:S01]  /*2d60*/  LDS R4, [R21+0x810] ;  /* 0x0008100015047984 */ /* 0x000f220000000800 */
[----:B------:R-:W-:-:S02]  /*2d70*/  HADD2.F32 R8, -RZ, R8.H1_H1 ;  /* 0x30000008ff087230 */ /* 0x000fc40000004100 */
[----:B------:R-:W-:Y:S01]  /*2d80*/  FFMA R55, R55, UR4, R6 ;  /* 0x0000000437377c23 */ /* 0x000fe20008000006 */
[----:B------:R-:W-:Y:S01]  /*2d90*/  FFMA R51, R51, UR4, R0 ;  /* 0x0000000433337c23 */ /* 0x000fe20008000000 */
[----:B------:R-:W5:Y:S01]  /*2da0*/  LDS R6, [R20] ;  /* 0x0000000014067984 */ /* 0x000f620000000800 */
[--C-:B-1----:R-:W-:Y:S02]  /*2db0*/  HADD2.F32 R0, -RZ, R9.reuse.H0_H0 ;  /* 0x20000009ff007230 */ /* 0x102fe40000004100 */
[----:B------:R-:W-:Y:S01]  /*2dc0*/  FMUL R8, R8, UR13 ;  /* 0x0000000d08087c20 */ /* 0x000fe20008400000 */
[----:B------:R-:W-:Y:S01]  /*2dd0*/  HADD2.F32 R9, -RZ, R9.H1_H1 ;  /* 0x30000009ff097230 */ /* 0x000fe20000004100 */
[----:B------:R-:W1:Y:S01]  /*2de0*/  LDS R19, [R20+0x800] ;  /* 0x0008000014137984 */ /* 0x000e620000000800 */
[----:B------:R-:W-:Y:S01]  /*2df0*/  FFMA R50, R50, UR4, R3 ;  /* 0x0000000432327c23 */ /* 0x000fe20008000003 */
[----:B------:R-:W-:Y:S01]  /*2e00*/  FMUL R3, R0, UR13 ;  /* 0x0000000d00037c20 */ /* 0x000fe20008400000 */
[----:B------:R-:W-:Y:S01]  /*2e10*/  FFMA R49, R49, UR4, R8 ;  /* 0x0000000431317c23 */ /* 0x000fe20008000008 */
[----:B------:R-:W-:Y:S01]  /*2e20*/  FMUL R0, R9, UR13 ;  /* 0x0000000d09007c20 */ /* 0x000fe20008400000 */
[----:B------:R-:W1:Y:S04]  /*2e30*/  LDS R8, [R20+0x10] ;  /* 0x0000100014087984 */ /* 0x000e680000000800 */
[----:B------:R-:W1:Y:S01]  /*2e40*/  LDS R9, [R20+0x810] ;  /* 0x0008100014097984 */ /* 0x000e620000000800 */
[----:B------:R-:W-:-:S02]  /*2e50*/  HADD2.F32 R2, -RZ, R16.H0_H0 ;  /* 0x20000010ff027230 */ /* 0x000fc40000004100 */
[----:B------:R-:W-:-:S03]  /*2e60*/  FFMA R48, R48, UR4, R5 ;  /* 0x0000000430307c23 */ /* 0x000fc60008000005 */
[----:B------:R-:W-:Y:S01]  /*2e70*/  FMUL R5, R2, UR13 ;  /* 0x0000000d02057c20 */ /* 0x000fe20008400000 */
[--C-:B0-----:R-:W-:Y:S02]  /*2e80*/  HADD2.F32 R2, -RZ, R17.reuse.H0_H0 ;  /* 0x20000011ff027230 */ /* 0x101fe40000004100 */
[----:B------:R-:W-:Y:S02]  /*2e90*/  HADD2.F32 R17, -RZ, R17.H1_H1 ;  /* 0x30000011ff117230 */ /* 0x000fe40000004100 */
[----:B------:R-:W-:Y:S01]  /*2ea0*/  FFMA R62, R62, UR4, R3 ;  /* 0x000000043e3e7c23 */ /* 0x000fe20008000003 */
[----:B------:R-:W-:Y:S01]  /*2eb0*/  FFMA R63, R63, UR4, R0 ;  /* 0x000000043f3f7c23 */ /* 0x000fe20008000000 */
[----:B------:R-:W-:Y:S01]  /*2ec0*/  FMUL R3, R2, UR13 ;  /* 0x0000000d02037c20 */ /* 0x000fe20008400000 */
[--C-:B--2---:R-:W-:Y:S02]  /*2ed0*/  HADD2.F32 R2, -RZ, R7.reuse.H0_H0 ;  /* 0x20000007ff027230 */ /* 0x104fe40000004100 */
[----:B------:R-:W-:Y:S01]  /*2ee0*/  FMUL R0, R17, UR13 ;  /* 0x0000000d11007c20 */ /* 0x000fe20008400000 */
[----:B------:R-:W-:-:S02]  /*2ef0*/  HADD2.F32 R7, -RZ, R7.H1_H1 ;  /* 0x30000007ff077230 */ /* 0x000fc40000004100 */
[----:B------:R-:W-:Y:S01]  /*2f00*/  FFMA R44, R44, UR4, R3 ;  /* 0x000000042c2c7c23 */ /* 0x000fe20008000003 */
[----:B------:R-:W-:Y:S01]  /*2f10*/  FFMA R60, R60, UR4, R5 ;  /* 0x000000043c3c7c23 */ /* 0x000fe20008000005 */
[----:B------:R-:W-:Y:S01]  /*2f20*/  FMUL R3, R2, UR13 ;  /* 0x0000000d02037c20 */ /* 0x000fe20008400000 */
[----:B------:R-:W-:Y:S01]  /*2f30*/  FFMA R45, R45, UR4, R0 ;  /* 0x000000042d2d7c23 */ /* 0x000fe20008000000 */
[----:B------:R-:W-:Y:S01]  /*2f40*/  FMUL R2, R7, UR13 ;  /* 0x0000000d07027c20 */ /* 0x000fe20008400000 */
[----:B---3--:R-:W-:Y:S02]  /*2f50*/  HADD2.F32 R5, -RZ, R18.H0_H0 ;  /* 0x20000012ff057230 */ /* 0x008fe40000004100 */
[--C-:B----4-:R-:W-:Y:S02]  /*2f60*/  HADD2.F32 R0, -RZ, R4.reuse.H0_H0 ;  /* 0x20000004ff007230 */ /* 0x110fe40000004100 */
[----:B------:R-:W-:Y:S02]  /*2f70*/  HADD2.F32 R4, -RZ, R4.H1_H1 ;  /* 0x30000004ff047230 */ /* 0x000fe40000004100 */
[----:B------:R-:W-:Y:S01]  /*2f80*/  FFMA R46, R46, UR4, R3 ;  /* 0x000000042e2e7c23 */ /* 0x000fe20008000003 */
[----:B------:R-:W-:Y:S01]  /*2f90*/  FFMA R47, R47, UR4, R2 ;  /* 0x000000042f2f7c23 */ /* 0x000fe20008000002 */
[----:B-----5:R-:W-:-:S02]  /*2fa0*/  HADD2.F32 R2, -RZ, R6.H0_H0 ;  /* 0x20000006ff027230 */ /* 0x020fc40000004100 */
[----:B------:R-:W-:Y:S01]  /*2fb0*/  FMUL R3, R0, UR13 ;  /* 0x0000000d00037c20 */ /* 0x000fe20008400000 */
[----:B------:R-:W-:Y:S01]  /*2fc0*/  FMUL R5, R5, UR13 ;  /* 0x0000000d05057c20 */ /* 0x000fe20008400000 */
[----:B------:R-:W-:Y:S01]  /*2fd0*/  FMUL R4, R4, UR13 ;  /* 0x0000000d04047c20 */ /* 0x000fe20008400000 */
[--C-:B-1----:R-:W-:Y:S02]  /*2fe0*/  HADD2.F32 R0, -RZ, R19.reuse.H0_H0 ;  /* 0x20000013ff007230 */ /* 0x102fe40000004100 */
[----:B------:R-:W-:Y:S02]  /*2ff0*/  HADD2.F32 R19, -RZ, R19.H1_H1 ;  /* 0x30000013ff137230 */ /* 0x000fe40000004100 */
[----:B------:R-:W-:Y:S01]  /*3000*/  FFMA R42, R42, UR4, R3 ;  /* 0x000000042a2a7c23 */ /* 0x000fe20008000003 */
[----:B------:R-:W-:Y:S01]  /*3010*/  FFMA R40, R40, UR4, R5 ;  /* 0x0000000428287c23 */ /* 0x000fe20008000005 */
[----:B------:R-:W-:Y:S01]  /*3020*/  FFMA R43, R43, UR4, R4 ;  /* 0x000000042b2b7c23 */ /* 0x000fe20008000004 */
[----:B------:R-:W-:Y:S01]  /*3030*/  FMUL R3, R2, UR13 ;  /* 0x0000000d02037c20 */ /* 0x000fe20008400000 */
[----:B------:R-:W-:Y:S01]  /*3040*/  FMUL R5, R0, UR13 ;  /* 0x0000000d00057c20 */ /* 0x000fe20008400000 */
[----:B------:R-:W-:-:S02]  /*3050*/  HADD2.F32 R2, -RZ, R8.H0_H0 ;  /* 0x20000008ff027230 */ /* 0x000fc40000004100 */
[----:B------:R-:W-:Y:S01]  /*3060*/  FMUL R0, R19, UR13 ;  /* 0x0000000d13007c20 */ /* 0x000fe20008400000 */
[--C-:B------:R-:W-:Y:S02]  /*3070*/  HADD2.F32 R4, -RZ, R9.reuse.H0_H0 ;  /* 0x20000009ff047230 */ /* 0x100fe40000004100 */
[----:B------:R-:W-:Y:S02]  /*3080*/  HADD2.F32 R16, -RZ, R16.H1_H1 ;  /* 0x30000010ff107230 */ /* 0x000fe40000004100 */
[----:B------:R-:W-:Y:S02]  /*3090*/  HADD2.F32 R18, -RZ, R18.H1_H1 ;  /* 0x30000012ff127230 */ /* 0x000fe40000004100 */
[----:B------:R-:W-:Y:S02]  /*30a0*/  HADD2.F32 R6, -RZ, R6.H1_H1 ;  /* 0x30000006ff067230 */ /* 0x000fe40000004100 */
[----:B------:R-:W-:Y:S02]  /*30b0*/  HADD2.F32 R8, -RZ, R8.H1_H1 ;  /* 0x30000008ff087230 */ /* 0x000fe40000004100 */
[----:B------:R-:W-:-:S02]  /*30c0*/  HADD2.F32 R9, -RZ, R9.H1_H1 ;  /* 0x30000009ff097230 */ /* 0x000fc40000004100 */
[----:B------:R-:W-:Y:S01]  /*30d0*/  FFMA R36, R36, UR4, R3 ;  /* 0x0000000424247c23 */ /* 0x000fe20008000003 */
[----:B------:R-:W-:Y:S01]  /*30e0*/  FFMA R38, R38, UR4, R5 ;  /* 0x0000000426267c23 */ /* 0x000fe20008000005 */
[----:B------:R-:W-:Y:S01]  /*30f0*/  FFMA R39, R39, UR4, R0 ;  /* 0x0000000427277c23 */ /* 0x000fe20008000000 */
[----:B------:R-:W-:Y:S01]  /*3100*/  FMUL R16, R16, UR13 ;  /* 0x0000000d10107c20 */ /* 0x000fe20008400000 */
[----:B------:R-:W-:Y:S01]  /*3110*/  FMUL R18, R18, UR13 ;  /* 0x0000000d12127c20 */ /* 0x000fe20008400000 */
[----:B------:R-:W-:Y:S01]  /*3120*/  FMUL R6, R6, UR13 ;  /* 0x0000000d06067c20 */ /* 0x000fe20008400000 */
[----:B------:R-:W-:Y:S01]  /*3130*/  FMUL R3, R2, UR13 ;  /* 0x0000000d02037c20 */ /* 0x000fe20008400000 */
[----:B------:R-:W-:Y:S01]  /*3140*/  FMUL R8, R8, UR13 ;  /* 0x0000000d08087c20 */ /* 0x000fe20008400000 */
[----:B------:R-:W-:Y:S01]  /*3150*/  FMUL R5, R4, UR13 ;  /* 0x0000000d04057c20 */ /* 0x000fe20008400000 */
[----:B------:R-:W-:Y:S01]  /*3160*/  FMUL R0, R9, UR13 ;  /* 0x0000000d09007c20 */ /* 0x000fe20008400000 */
[----:B------:R-:W-:Y:S01]  /*3170*/  FFMA R61, R61, UR4, R16 ;  /* 0x000000043d3d7c23 */ /* 0x000fe20008000010 */
[----:B------:R-:W-:Y:S01]  /*3180*/  FFMA R41, R41, UR4, R18 ;  /* 0x0000000429297c23 */ /* 0x000fe20008000012 */
[----:B------:R-:W-:Y:S01]  /*3190*/  FFMA R37, R37, UR4, R6 ;  /* 0x0000000425257c23 */ /* 0x000fe20008000006 */
[----:B------:R-:W-:Y:S01]  /*31a0*/  FFMA R12, R12, UR4, R3 ;  /* 0x000000040c0c7c23 */ /* 0x000fe20008000003 */
[----:B------:R-:W-:Y:S01]  /*31b0*/  FFMA R13, R13, UR4, R8 ;  /* 0x000000040d0d7c23 */ /* 0x000fe20008000008 */
[----:B------:R-:W-:Y:S01]  /*31c0*/  FFMA R14, R14, UR4, R5 ;  /* 0x000000040e0e7c23 */ /* 0x000fe20008000005 */
[----:B------:R-:W-:Y:S01]  /*31d0*/  FFMA R15, R15, UR4, R0 ;  /* 0x000000040f0f7c23 */ /* 0x000fe20008000000 */
[----:B------:R-:W-:Y:S06]  /*31e0*/  BRA `(.L_x_3) ;  /* 0x0000000000847947 */ /* 0x000fec0003800000 */
.L_x_2:
[----:B------:R-:W0:Y:S02]  /*31f0*/  LDCU UR4, c[0x0][0x3a4] ;  /* 0x00007480ff0477ac */ /* 0x000e240008000800 */
[----:B0-----:R-:W-:Y:S01]  /*3200*/  FMUL R56, R56, UR4 ;  /* 0x0000000438387c20 */ /* 0x001fe20008400000 */
[----:B------:R-:W-:Y:S01]  /*3210*/  FMUL R57, R57, UR4 ;  /* 0x0000000439397c20 */ /* 0x000fe20008400000 */
        /* <DEDUP_REMOVED lines=29> */
[----:B------:R-:W-:-:S07]  /*33f0*/  FMUL R15, R15, UR4 ;  /* 0x000000040f0f7c20 */ /* 0x000fce0008400000 */
.L_x_3:
[----:B------:R-:W0:Y:S01]  /*3400*/  S2R R0, SR_LANEID ;  /* 0x0000000000007919 */ /* 0x000e220000000000 */
[----:B------:R-:W2:Y:S01]  /*3410*/  LDCU.64 UR8, c[0x0][0x398] ;  /* 0x00007300ff0877ac */ /* 0x000ea20008000a00 */
[----:B------:R-:W-:Y:S02]  /*3420*/  LOP3.LUT R4, R74, 0x7f, RZ, 0xc0, !PT ;  /* 0x0000007f4a047812 */ /* 0x000fe400078ec0ff */
[----:B------:R-:W-:Y:S02]  /*3430*/  F2FP.F16.F32.PACK_AB R56, R57, R56 ;  /* 0x000000383938723e */ /* 0x000fe400000000ff */
[----:B------:R-:W-:Y:S01]  /*3440*/  F2FP.F16.F32.PACK_AB R58, R59, R58 ;  /* 0x0000003a3b3a723e */ /* 0x000fe200000000ff */
[----:B------:R-:W-:Y:S01]  /*3450*/  IMAD R73, R73, 0x80, R4 ;  /* 0x0000008049497824 */ /* 0x000fe200078e0204 */
[----:B------:R-:W-:Y:S01]  /*3460*/  F2FP.F16.F32.PACK_AB R52, R53, R52 ;  /* 0x000000343534723e */ /* 0x000fe200000000ff */
[----:B------:R-:W-:Y:S01]  /*3470*/  VIADD R4, R10, 0x1020 ;  /* 0x000010200a047836 */ /* 0x000fe20000000000 */
[----:B------:R-:W-:-:S02]  /*3480*/  F2FP.F16.F32.PACK_AB R54, R55, R54 ;  /* 0x000000363736723e */ /* 0x000fc400000000ff */
[----:B------:R-:W-:Y:S02]  /*3490*/  F2FP.F16.F32.PACK_AB R48, R49, R48 ;  /* 0x000000303130723e */ /* 0x000fe400000000ff */
[----:B------:R-:W-:Y:S02]  /*34a0*/  F2FP.F16.F32.PACK_AB R50, R51, R50 ;  /* 0x000000323332723e */ /* 0x000fe400000000ff */
[----:B------:R-:W-:Y:S02]  /*34b0*/  F2FP.F16.F32.PACK_AB R60, R61, R60 ;  /* 0x0000003c3d3c723e */ /* 0x000fe400000000ff */
[----:B------:R-:W-:Y:S02]  /*34c0*/  F2FP.F16.F32.PACK_AB R62, R63, R62 ;  /* 0x0000003e3f3e723e */ /* 0x000fe400000000ff */
[----:B------:R-:W-:Y:S02]  /*34d0*/  F2FP.F16.F32.PACK_AB R44, R45, R44 ;  /* 0x0000002c2d2c723e */ /* 0x000fe400000000ff */
[----:B------:R-:W-:-:S02]  /*34e0*/  F2FP.F16.F32.PACK_AB R46, R47, R46 ;  /* 0x0000002e2f2e723e */ /* 0x000fc400000000ff */
[----:B------:R-:W-:Y:S02]  /*34f0*/  F2FP.F16.F32.PACK_AB R40, R41, R40 ;  /* 0x000000282928723e */ /* 0x000fe400000000ff */
[----:B------:R-:W-:Y:S02]  /*3500*/  F2FP.F16.F32.PACK_AB R42, R43, R42 ;  /* 0x0000002a2b2a723e */ /* 0x000fe400000000ff */
[----:B------:R-:W-:Y:S02]  /*3510*/  F2FP.F16.F32.PACK_AB R36, R37, R36 ;  /* 0x000000242524723e */ /* 0x000fe400000000ff */
[----:B------:R-:W-:Y:S02]  /*3520*/  F2FP.F16.F32.PACK_AB R38, R39, R38 ;  /* 0x000000262726723e */ /* 0x000fe400000000ff */
[----:B0-----:R-:W-:Y:S02]  /*3530*/  SHF.R.U32.HI R2, RZ, 0x2, R0 ;  /* 0x00000002ff027819 */ /* 0x001fe40000011600 */
[----:B------:R-:W-:Y:S01]  /*3540*/  LOP3.LUT R3, R0, 0x3, RZ, 0xc0, !PT ;  /* 0x0000000300037812 */ /* 0x000fe200078ec0ff */
[----:B------:R-:W-:Y:S01]  /*3550*/  VIADD R0, R10, 0x20 ;  /* 0x000000200a007836 */ /* 0x000fe20000000000 */
[----:B------:R-:W-:-:S02]  /*3560*/  F2FP.F16.F32.PACK_AB R12, R13, R12 ;  /* 0x0000000c0d0c723e */ /* 0x000fc400000000ff */
[----:B------:R-:W-:Y:S02]  /*3570*/  LEA R3, R2, R3, 0x6 ;  /* 0x0000000302037211 */ /* 0x000fe400078e30ff */
[----:B------:R-:W-:Y:S02]  /*3580*/  IADD3 R2, PT, PT, R10, 0x1000, RZ ;  /* 0x000010000a027810 */ /* 0x000fe40007ffe0ff */
[C---:B------:R-:W-:Y:S01]  /*3590*/  LEA R5, R3.reuse, R10, 0x2 ;  /* 0x0000000a03057211 */ /* 0x040fe200078e10ff */
[C---:B------:R-:W-:Y:S01]  /*35a0*/  IMAD.U32 R7, R3.reuse, 0x4, R0 ;  /* 0x0000000403077824 */ /* 0x040fe200078e0000 */
[C---:B------:R-:W-:Y:S02]  /*35b0*/  IADD3 R0, PT, PT, R74.reuse, 0x200, RZ ;  /* 0x000002004a007810 */ /* 0x040fe40007ffe0ff */
[C---:B------:R-:W-:Y:S01]  /*35c0*/  LEA R9, R3.reuse, R2, 0x2 ;  /* 0x0000000203097211 */ /* 0x040fe200078e10ff */
[----:B------:R-:W-:Y:S01]  /*35d0*/  IMAD.U32 R3, R3, 0x4, R4 ;  /* 0x0000000403037824 */ /* 0x000fe200078e0004 */
[----:B------:R-:W-:Y:S01]  /*35e0*/  F2FP.F16.F32.PACK_AB R14, R15, R14 ;  /* 0x0000000e0f0e723e */ /* 0x000fe200000000ff */
[----:B------:R-:W-:Y:S01]  /*35f0*/  STS [R5], R56 ;  /* 0x0000003805007388 */ /* 0x000fe20000000800 */
[----:B------:R-:W-:Y:S01]  /*3600*/  SHF.R.U32.HI R11, RZ, 0x7, R74 ;  /* 0x00000007ff0b7819 */ /* 0x000fe2000001164a */
[----:B------:R-:W-:Y:S01]  /*3610*/  VIADD R4, R74, 0x600 ;  /* 0x000006004a047836 */ /* 0x000fe20000000000 */
[----:B--2---:R-:W-:Y:S01]  /*3620*/  ISETP.GE.AND P0, PT, R73, UR9, PT ;  /* 0x0000000949007c0c */ /* 0x004fe2000bf06270 */
[----:B------:R-:W-:Y:S01]  /*3630*/  STS [R5+0x800], R58 ;  /* 0x0008003a05007388 */ /* 0x000fe20000000800 */
[----:B------:R-:W-:-:S02]  /*3640*/  IADD3 R16, PT, PT, R11, UR5, RZ ;  /* 0x000000050b107c10 */ /* 0x000fc4000fffe0ff */
[----:B------:R-:W-:Y:S01]  /*3650*/  LOP3.LUT R2, R74, 0x400, RZ, 0xfc, !PT ;  /* 0x000004004a027812 */ /* 0x000fe200078efcff */
[----:B------:R-:W-:Y:S01]  /*3660*/  STS [R5+0x10], R52 ;  /* 0x0000103405007388 */ /* 0x000fe20000000800 */
[----:B------:R-:W-:Y:S02]  /*3670*/  ISETP.GE.OR P5, PT, R16, UR8, P0 ;  /* 0x0000000810007c0c */ /* 0x000fe400087a6670 */
[----:B------:R-:W-:Y:S01]  /*3680*/  SHF.R.U32.HI R17, RZ, 0x7, R2 ;  /* 0x00000007ff117819 */ /* 0x000fe20000011602 */
[----:B------:R0:W-:Y:S01]  /*3690*/  STS [R5+0x810], R54 ;  /* 0x0008103605007388 */ /* 0x0001e20000000800 */
[----:B------:R-:W-:Y:S02]  /*36a0*/  LOP3.LUT R2, R74, 0x800, RZ, 0xfc, !PT ;  /* 0x000008004a027812 */ /* 0x000fe400078efcff */
[----:B------:R-:W-:Y:S01]  /*36b0*/  IADD3 R20, PT, PT, R17, UR5, RZ ;  /* 0x0000000511147c10 */ /* 0x000fe2000fffe0ff */
[----:B------:R-:W-:Y:S01]  /*36c0*/  STS [R7], R48 ;  /* 0x0000003007007388 */ /* 0x000fe20000000800 */
[----:B------:R-:W-:-:S02]  /*36d0*/  SHF.R.U32.HI R21, RZ, 0x7, R2 ;  /* 0x00000007ff157819 */ /* 0x000fc40000011602 */
[----:B------:R-:W-:Y:S01]  /*36e0*/  ISETP.GE.OR P3, PT, R20, UR8, P0 ;  /* 0x0000000814007c0c */ /* 0x000fe20008766670 */
[----:B------:R-:W-:Y:S01]  /*36f0*/  STS [R7+0x800], R50 ;  /* 0x0008003207007388 */ /* 0x000fe20000000800 */
[----:B------:R-:W-:Y:S01]  /*3700*/  IADD3 R10, PT, PT, R74, 0xa00, RZ ;  /* 0x00000a004a0a7810 */ /* 0x000fe20007ffe0ff */
[----:B------:R-:W-:Y:S01]  /*3710*/  @!P5 IMAD R23, R16, UR9, R73 ;  /* 0x000000091017dc24 */ /* 0x000fe2000f8e0249 */
[----:B0-----:R-:W-:Y:S01]  /*3720*/  SHF.R.U32.HI R5, RZ, 0x7, R0 ;  /* 0x00000007ff057819 */ /* 0x001fe20000011600 */
[----:B------:R-:W-:Y:S01]  /*3730*/  STS [R7+0x10], R60 ;  /* 0x0000103c07007388 */ /* 0x000fe20000000800 */
[----:B------:R-:W-:Y:S02]  /*3740*/  LOP3.LUT R0, R72, 0xfe, RZ, 0xc0, !PT ;  /* 0x000000fe48007812 */ /* 0x000fe400078ec0ff */
[----:B------:R-:W-:Y:S01]  /*3750*/  SHF.R.U32.HI R29, RZ, 0x7, R10 ;  /* 0x00000007ff1d7819 */ /* 0x000fe2000001160a */
[----:B------:R0:W-:Y:S01]  /*3760*/  STS [R7+0x810], R62 ;  /* 0x0008103e07007388 */ /* 0x0001e20000000800 */
[----:B------:R-:W-:Y:S01]  /*3770*/  VIADD R18, R5, UR5 ;  /* 0x0000000505127c36 */ /* 0x000fe20008000000 */
[----:B------:R-:W-:-:S02]  /*3780*/  IADD3 R0, PT, PT, R0, UR6, RZ ;  /* 0x0000000600007c10 */ /* 0x000fc4000fffe0ff */
[----:B------:R-:W-:Y:S01]  /*3790*/  STS [R9], R44 ;  /* 0x0000002c09007388 */ /* 0x000fe20000000800 */
[----:B------:R-:W-:Y:S01]  /*37a0*/  LOP3.LUT R16, R74, 0xc00, RZ, 0xfc, !PT ;  /* 0x00000c004a107812 */ /* 0x000fe200078efcff */
[--C-:B------:R-:W-:Y:S01]  /*37b0*/  @!P3 IMAD R27, R20, UR9, R73.reuse ;  /* 0x00000009141bbc24 */ /* 0x100fe2000f8e0249 */
[C---:B------:R-:W-:Y:S01]  /*37c0*/  ISETP.GE.OR P1, PT, R18.reuse, UR8, P0 ;  /* 0x0000000812007c0c */ /* 0x040fe20008726670 */
[----:B------:R-:W-:Y:S01]  /*37d0*/  STS [R9+0x800], R46 ;  /* 0x0008002e09007388 */ /* 0x000fe20000000800 */
[----:B------:R-:W-:Y:S01]  /*37e0*/  @!P5 IMAD R13, R11, 0x100, R0 ;  /* 0x000001000b0dd824 */ /* 0x000fe200078e0200 */
[----:B0-----:R-:W-:Y:S01]  /*37f0*/  SHF.R.U32.HI R7, RZ, 0x7, R4 ;  /* 0x00000007ff077819 */ /* 0x001fe20000011604 */
[----:B------:R-:W-:Y:S01]  /*3800*/  @!P3 IMAD R17, R17, 0x100, R0 ;  /* 0x000001001111b824 */ /* 0x000fe200078e0200 */
[----:B------:R-:W-:Y:S03]  /*3810*/  STS [R9+0x10], R40 ;  /* 0x0000102809007388 */ /* 0x000fe60000000800 */
[----:B------:R-:W-:Y:S01]  /*3820*/  VIADD R22, R7, UR5 ;  /* 0x0000000507167c36 */ /* 0x000fe20008000000 */
[----:B------:R-:W-:Y:S04]  /*3830*/  STS [R9+0x810], R42 ;  /* 0x0008102a09007388 */ /* 0x000fe80000000800 */
[----:B------:R-:W-:Y:S01]  /*3840*/  STS [R3], R36 ;  /* 0x0000002403007388 */ /* 0x000fe20000000800 */
[-C--:B------:R-:W-:Y:S01]  /*3850*/  @!P1 LEA R15, R5, R0.reuse, 0x8 ;  /* 0x00000000050f9211 */ /* 0x080fe200078e40ff */
[----:B------:R-:W-:Y:S01]  /*3860*/  @!P1 IMAD R25, R18, UR9, R73 ;  /* 0x0000000912199c24 */ /* 0x000fe2000f8e0249 */
[----:B------:R-:W-:Y:S01]  /*3870*/  ISETP.GE.OR P4, PT, R22, UR8, P0 ;  /* 0x0000000816007c0c */ /* 0x000fe20008786670 */
[----:B------:R-:W-:Y:S01]  /*3880*/  STS [R3+0x800], R38 ;  /* 0x0008002603007388 */ /* 0x000fe20000000800 */
[----:B------:R-:W0:Y:S03]  /*3890*/  @!P1 LDC.64 R4, c[0x0][0x390] ;  /* 0x0000e400ff049b82 */ /* 0x000e260000000a00 */
[----:B------:R2:W-:Y:S04]  /*38a0*/  STS [R3+0x10], R12 ;  /* 0x0000100c03007388 */ /* 0x0005e80000000800 */
[----:B------:R3:W-:Y:S01]  /*38b0*/  STS [R3+0x810], R14 ;  /* 0x0008100e03007388 */ /* 0x0007e20000000800 */
[----:B------:R-:W-:Y:S03]  /*38c0*/  BAR.SYNC.DEFER_BLOCKING 0x0 ;  /* 0x0000000000007b1d */ /* 0x000fe60000010000 */
[----:B------:R-:W-:Y:S01]  /*38d0*/  @!P4 LEA R19, R7, R0, 0x8 ;  /* 0x000000000713c211 */ /* 0x000fe200078e40ff */
[----:B--2---:R-:W-:-:S04]  /*38e0*/  VIADD R12, R21, UR5 ;  /* 0x00000005150c7c36 */ /* 0x004fc80008000000 */
[----:B---3--:R-:W2:Y:S01]  /*38f0*/  @!P5 LDC.64 R2, c[0x0][0x390] ;  /* 0x0000e400ff02db82 */ /* 0x008ea20000000a00 */
[----:B------:R-:W-:Y:S02]  /*3900*/  ISETP.GE.OR P6, PT, R12, UR8, P0 ;  /* 0x000000080c007c0c */ /* 0x000fe400087c6670 */
[----:B------:R-:W-:Y:S01]  /*3910*/  IADD3 R14, PT, PT, R29, UR5, RZ ;  /* 0x000000051d0e7c10 */ /* 0x000fe2000fffe0ff */
[----:B0-----:R-:W-:-:S04]  /*3920*/  @!P1 IMAD.WIDE R4, R25, 0x2, R4 ;  /* 0x0000000219049825 */ /* 0x001fc800078e0204 */
[----:B------:R-:W0:Y:S01]  /*3930*/  @!P4 LDC.64 R8, c[0x0][0x390] ;  /* 0x0000e400ff08cb82 */ /* 0x000e220000000a00 */
[----:B------:R-:W-:Y:S02]  /*3940*/  SHF.R.U32.HI R25, RZ, 0x7, R16 ;  /* 0x00000007ff197819 */ /* 0x000fe40000011610 */
[----:B------:R-:W-:-:S03]  /*3950*/  ISETP.GE.OR P2, PT, R14, UR8, P0 ;  /* 0x000000080e007c0c */ /* 0x000fc60008746670 */
[----:B------:R-:W-:Y:S02]  /*3960*/  @!P6 IMAD R21, R21, 0x100, R0 ;  /* 0x000001001515e824 */ /* 0x000fe400078e0200 */
[----:B------:R-:W3:Y:S01]  /*3970*/  @!P3 LDC.64 R6, c[0x0][0x390] ;  /* 0x0000e400ff06bb82 */ /* 0x000ee20000000a00 */
[----:B------:R-:W-:Y:S01]  /*3980*/  VIADD R16, R25, UR5 ;  /* 0x0000000519107c36 */ /* 0x000fe20008000000 */
[----:B------:R-:W1:Y:S04]  /*3990*/  @!P5 LDS.U16 R13, [R13] ;  /* 0x000000000d0dd984 */ /* 0x000e680000000400 */
[----:B------:R-:W4:Y:S02]  /*39a0*/  @!P1 LDS.U16 R15, [R15] ;  /* 0x000000000f0f9984 */ /* 0x000f240000000400 */
[----:B------:R-:W5:Y:S01]  /*39b0*/  @!P6 LDC.64 R10, c[0x0][0x390] ;  /* 0x0000e400ff0aeb82 */ /* 0x000f620000000a00 */
[----:B--2---:R-:W-:Y:S01]  /*39c0*/  @!P5 IMAD.WIDE R2, R23, 0x2, R2 ;  /* 0x000000021702d825 */ /* 0x004fe200078e0202 */
[----:B------:R-:W2:Y:S03]  /*39d0*/  @!P3 LDS.U16 R17, [R17] ;  /* 0x000000001111b984 */ /* 0x000ea60000000400 */
[----:B------:R-:W-:Y:S01]  /*39e0*/  @!P4 IMAD R23, R22, UR9, R73 ;  /* 0x000000091617cc24 */ /* 0x000fe2000f8e0249 */
[----:B------:R-:W2:Y:S01]  /*39f0*/  @!P4 LDS.U16 R19, [R19] ;  /* 0x000000001313c984 */ /* 0x000ea20000000400 */
[----:B------:R-:W-:-:S02]  /*3a00*/  @!P2 IMAD R29, R29, 0x100, R0 ;  /* 0x000001001d1da824 */ /* 0x000fc400078e0200 */
[----:B0-----:R-:W-:Y:S01]  /*3a10*/  @!P4 IMAD.WIDE R8, R23, 0x2, R8 ;  /* 0x000000021708c825 */ /* 0x001fe200078e0208 */
[----:B------:R-:W0:Y:S03]  /*3a20*/  @!P6 LDS.U16 R21, [R21] ;  /* 0x000000001515e984 */ /* 0x000e260000000400 */
[----:B------:R-:W-:Y:S01]  /*3a30*/  @!P6 IMAD R23, R12, UR9, R73 ;  /* 0x000000090c17ec24 */ /* 0x000fe2000f8e0249 */
[----:B------:R-:W-:Y:S01]  /*3a40*/  IADD3 R12, PT, PT, R74, 0xe00, RZ ;  /* 0x00000e004a0c7810 */ /* 0x000fe20007ffe0ff */
[----:B---3--:R-:W-:-:S04]  /*3a50*/  @!P3 IMAD.WIDE R6, R27, 0x2, R6 ;  /* 0x000000021b06b825 */ /* 0x008fc800078e0206 */
[----:B-----5:R-:W-:Y:S02]  /*3a60*/  @!P6 IMAD.WIDE R10, R23, 0x2, R10 ;  /* 0x00000002170ae825 */ /* 0x020fe400078e020a */
[----:B------:R-:W3:Y:S04]  /*3a70*/  @!P2 LDS.U16 R23, [R29] ;  /* 0x000000001d17a984 */ /* 0x000ee80000000400 */
[----:B-1----:R1:W-:Y:S04]  /*3a80*/  @!P5 STG.E.U16 desc[UR10][R2.64], R13 ;  /* 0x0000000d0200d986 */ /* 0x0023e8000c10150a */
[----:B----4-:R4:W-:Y:S01]  /*3a90*/  @!P1 STG.E.U16 desc[UR10][R4.64], R15 ;  /* 0x0000000f04009986 */ /* 0x0109e2000c10150a */
[----:B------:R-:W-:-:S03]  /*3aa0*/  ISETP.GE.OR P1, PT, R16, UR8, P0 ;  /* 0x0000000810007c0c */ /* 0x000fc60008726670 */
[----:B--2---:R2:W-:Y:S01]  /*3ab0*/  @!P3 STG.E.U16 desc[UR10][R6.64], R17 ;  /* 0x000000110600b986 */ /* 0x0045e2000c10150a */
[----:B-1----:R-:W-:-:S03]  /*3ac0*/  LOP3.LUT R2, R74, 0x1000, RZ, 0xfc, !PT ;  /* 0x000010004a027812 */ /* 0x002fc600078efcff */
[----:B------:R1:W-:Y:S01]  /*3ad0*/  @!P4 STG.E.U16 desc[UR10][R8.64], R19 ;  /* 0x000000130800c986 */ /* 0x0003e2000c10150a */
[C---:B------:R-:W-:Y:S02]  /*3ae0*/  IADD3 R3, PT, PT, R74.reuse, 0x1200, RZ ;  /* 0x000012004a037810 */ /* 0x040fe40007ffe0ff */
[----:B----4-:R-:W-:Y:S01]  /*3af0*/  SHF.R.U32.HI R5, RZ, 0x7, R12 ;  /* 0x00000007ff057819 */ /* 0x010fe2000001160c */
[----:B0-----:R0:W-:Y:S01]  /*3b00*/  @!P6 STG.E.U16 desc[UR10][R10.64], R21 ;  /* 0x000000150a00e986 */ /* 0x0011e2000c10150a */
[----:B------:R-:W-:Y:S01]  /*3b10*/  LOP3.LUT R4, R74, 0x1400, RZ, 0xfc, !PT ;  /* 0x000014004a047812 */ /* 0x000fe200078efcff */
[--C-:B------:R-:W-:Y:S01]  /*3b20*/  @!P1 IMAD R29, R16, UR9, R73.reuse ;  /* 0x00000009101d9c24 */ /* 0x100fe2000f8e0249 */
[----:B------:R-:W-:Y:S01]  /*3b30*/  SHF.R.U32.HI R13, RZ, 0x7, R2 ;  /* 0x00000007ff0d7819 */ /* 0x000fe20000011602 */
[----:B------:R-:W-:Y:S01]  /*3b40*/  VIADD R18, R5, UR5 ;  /* 0x0000000505127c36 */ /* 0x000fe20008000000 */
[----:B------:R-:W-:Y:S01]  /*3b50*/  SHF.R.U32.HI R15, RZ, 0x7, R4 ;  /* 0x00000007ff0f7819 */ /* 0x000fe20000011604 */
[----:B--2---:R-:W-:Y:S01]  /*3b60*/  @!P1 IMAD R17, R25, 0x100, R0 ;  /* 0x0000010019119824 */ /* 0x004fe200078e0200 */
[----:B------:R-:W-:Y:S01]  /*3b70*/  IADD3 R4, PT, PT, R74, 0x1600, RZ ;  /* 0x000016004a047810 */ /* 0x000fe20007ffe0ff */
[----:B------:R-:W-:Y:S01]  /*3b80*/  @!P2 IMAD R7, R14, UR9, R73 ;  /* 0x000000090e07ac24 */ /* 0x000fe2000f8e0249 */
[----:B------:R-:W-:-:S02]  /*3b90*/  ISETP.GE.OR P3, PT, R18, UR8, P0 ;  /* 0x0000000812007c0c */ /* 0x000fc40008766670 */
[----:B-1----:R-:W-:Y:S01]  /*3ba0*/  SHF.R.U32.HI R9, RZ, 0x7, R3 ;  /* 0x00000007ff097819 */ /* 0x002fe20000011603 */
[----:B------:R-:W1:Y:S01]  /*3bb0*/  @!P1 LDS.U16 R17, [R17] ;  /* 0x0000000011119984 */ /* 0x000e620000000400 */
[----:B------:R-:W2:Y:S01]  /*3bc0*/  @!P2 LDC.64 R2, c[0x0][0x390] ;  /* 0x0000e400ff02ab82 */ /* 0x000ea20000000a00 */
[----:B------:R-:W-:Y:S02]  /*3bd0*/  SHF.R.U32.HI R31, RZ, 0x7, R4 ;  /* 0x00000007ff1f7819 */ /* 0x000fe40000011604 */
[----:B------:R-:W-:Y:S01]  /*3be0*/  VIADD R22, R9, UR5 ;  /* 0x0000000509167c36 */ /* 0x000fe20008000000 */
[----:B------:R-:W-:Y:S02]  /*3bf0*/  IADD3 R20, PT, PT, R13, UR5, RZ ;  /* 0x000000050d147c10 */ /* 0x000fe4000fffe0ff */
[----:B------:R-:W-:Y:S01]  /*3c00*/  IADD3 R24, PT, PT, R15, UR5, RZ ;  /* 0x000000050f187c10 */ /* 0x000fe2000fffe0ff */
[----:B------:R-:W-:Y:S01]  /*3c10*/  VIADD R26, R31, UR5 ;  /* 0x000000051f1a7c36 */ /* 0x000fe20008000000 */
[----:B------:R-:W-:Y:S01]  /*3c20*/  ISETP.GE.OR P4, PT, R20, UR8, P0 ;  /* 0x0000000814007c0c */ /* 0x000fe20008786670 */
[----:B------:R-:W-:Y:S01]  /*3c30*/  @!P3 IMAD R19, R5, 0x100, R0 ;  /* 0x000001000513b824 */ /* 0x000fe200078e0200 */
[----:B------:R-:W-:Y:S01]  /*3c40*/  ISETP.GE.OR P5, PT, R22, UR8, P0 ;  /* 0x0000000816007c0c */ /* 0x000fe200087a6670 */
[----:B------:R-:W4:Y:S01]  /*3c50*/  @!P1 LDC.64 R4, c[0x0][0x390] ;  /* 0x0000e400ff049b82 */ /* 0x000f220000000a00 */
[----:B------:R-:W-:-:S02]  /*3c60*/  ISETP.GE.OR P6, PT, R24, UR8, P0 ;  /* 0x0000000818007c0c */ /* 0x000fc400087c6670 */
[----:B------:R-:W-:Y:S01]  /*3c70*/  LOP3.LUT R14, R74, 0x1800, RZ, 0xfc, !PT ;  /* 0x000018004a0e7812 */ /* 0x000fe200078efcff */
[----:B------:R-:W5:Y:S03]  /*3c80*/  @!P3 LDS.U16 R19, [R19] ;  /* 0x000000001313b984 */ /* 0x000f660000000400 */
[----:B------:R-:W-:-:S03]  /*3c90*/  SHF.R.U32.HI R33, RZ, 0x7, R14 ;  /* 0x00000007ff217819 */ /* 0x000fc6000001160e */
[-C--:B------:R-:W-:Y:S02]  /*3ca0*/  @!P4 LEA R13, R13, R0.reuse, 0x8 ;  /* 0x000000000d0dc211 */ /* 0x080fe400078e40ff */
[----:B------:R-:W-:Y:S01]  /*3cb0*/  @!P5 IMAD R25, R9, 0x100, R0 ;  /* 0x000001000919d824 */ /* 0x000fe200078e0200 */
[----:B0-----:R-:W0:Y:S01]  /*3cc0*/  @!P5 LDC.64 R10, c[0x0][0x390] ;  /* 0x0000e400ff0adb82 */ /* 0x001e220000000a00 */
[----:B--2---:R-:W-:Y:S01]  /*3cd0*/  @!P2 IMAD.WIDE R2, R7, 0x2, R2 ;  /* 0x000000020702a825 */ /* 0x004fe200078e0202 */
[----:B------:R-:W-:Y:S01]  /*3ce0*/  @!P6 LEA R27, R15, R0, 0x8 ;  /* 0x000000000f1be211 */ /* 0x000fe200078e40ff */
[----:B------:R-:W2:Y:S02]  /*3cf0*/  @!P4 LDS.U16 R21, [R13] ;  /* 0x000000000d15c984 */ /* 0x000ea40000000400 */
[----:B------:R-:W-:Y:S02]  /*3d00*/  VIADD R16, R33, UR5 ;  /* 0x0000000521107c36 */ /* 0x000fe40008000000 */
[----:B---3--:R3:W-:Y:S01]  /*3d10*/  @!P2 STG.E.U16 desc[UR10][R2.64], R23 ;  /* 0x000000170200a986 */ /* 0x0087e2000c10150a */
[----:B------:R-:W-:Y:S01]  /*3d20*/  ISETP.GE.OR P2, PT, R26, UR8, P0 ;  /* 0x000000081a007c0c */ /* 0x000fe20008746670 */
[----:B------:R-:W5:Y:S01]  /*3d30*/  @!P3 LDC.64 R6, c[0x0][0x390] ;  /* 0x0000e400ff06bb82 */ /* 0x000f620000000a00 */
[----:B----4-:R-:W-:Y:S01]  /*3d40*/  @!P1 IMAD.WIDE R4, R29, 0x2, R4 ;  /* 0x000000021d049825 */ /* 0x010fe200078e0204 */
[----:B------:R-:W4:Y:S03]  /*3d50*/  @!P5 LDS.U16 R25, [R25] ;  /* 0x000000001919d984 */ /* 0x000f260000000400 */
[--C-:B------:R-:W-:Y:S01]  /*3d60*/  @!P4 IMAD R29, R20, UR9, R73.reuse ;  /* 0x00000009141dcc24 */ /* 0x100fe2000f8e0249 */
[----:B------:R-:W4:Y:S02]  /*3d70*/  @!P6 LDS.U16 R27, [R27] ;  /* 0x000000001b1be984 */ /* 0x000f240000000400 */
[----:B------:R-:W0:Y:S01]  /*3d80*/  @!P4 LDC.64 R8, c[0x0][0x390] ;  /* 0x0000e400ff08cb82 */ /* 0x000e220000000a00 */
[----:B---3--:R-:W-:Y:S01]  /*3d90*/  @!P3 IMAD R3, R18, UR9, R73 ;  /* 0x000000091203bc24 */ /* 0x008fe2000f8e0249 */
[----:B-1----:R1:W-:Y:S01]  /*3da0*/  @!P1 STG.E.U16 desc[UR10][R4.64], R17 ;  /* 0x0000001104009986 */ /* 0x0023e2000c10150a */
[----:B------:R-:W-:-:S02]  /*3db0*/  ISETP.GE.OR P1, PT, R16, UR8, P0 ;  /* 0x0000000810007c0c */ /* 0x000fc40008726670 */
[----:B------:R-:W-:-:S03]  /*3dc0*/  @!P2 LEA R31, R31, R0, 0x8 ;  /* 0x000000001f1fa211 */ /* 0x000fc600078e40ff */
[----:B------:R-:W3:Y:S01]  /*3dd0*/  @!P2 LDC.64 R14, c[0x0][0x390] ;  /* 0x0000e400ff0eab82 */ /* 0x000ee20000000a00 */
[C---:B------:R-:W-:Y:S01]  /*3de0*/  LOP3.LUT R18, R74.reuse, 0x2000, RZ, 0xfc, !PT ;  /* 0x000020004a127812 */ /* 0x040fe200078efcff */
[----:B------:R-:W3:Y:S01]  /*3df0*/  @!P2 LDS.U16 R23, [R31] ;  /* 0x000000001f17a984 */ /* 0x000ee20000000400 */
[----:B-1----:R-:W-:-:S05]  /*3e00*/  VIADD R4, R74, 0x1a00 ;  /* 0x00001a004a047836 */ /* 0x002fca0000000000 */
[----:B------:R-:W1:Y:S01]  /*3e10*/  @!P6 LDC.64 R12, c[0x0][0x390] ;  /* 0x0000e400ff0ceb82 */ /* 0x000e620000000a00 */
[----:B------:R-:W-:Y:S01]  /*3e20*/  @!P1 LEA R17, R33, R0, 0x8 ;  /* 0x0000000021119211 */ /* 0x000fe200078e40ff */
[----:B-----5:R-:W-:Y:S01]  /*3e30*/  @!P3 IMAD.WIDE R6, R3, 0x2, R6 ;  /* 0x000000020306b825 */ /* 0x020fe200078e0206 */
[----:B------:R-:W-:-:S03]  /*3e40*/  LOP3.LUT R5, R74, 0x1c00, RZ, 0xfc, !PT ;  /* 0x00001c004a057812 */ /* 0x000fc600078efcff */
[----:B------:R-:W-:Y:S01]  /*3e50*/  @!P5 IMAD R3, R22, UR9, R73 ;  /* 0x000000091603dc24 */ /* 0x000fe2000f8e0249 */
[----:B------:R-:W5:Y:S01]  /*3e60*/  @!P1 LDS.U16 R17, [R17] ;  /* 0x0000000011119984 */ /* 0x000f620000000400 */
[----:B0-----:R-:W-:-:S03]  /*3e70*/  @!P4 IMAD.WIDE R8, R29, 0x2, R8 ;  /* 0x000000021d08c825 */ /* 0x001fc600078e0208 */
[----:B------:R0:W-:Y:S01]  /*3e80*/  @!P3 STG.E.U16 desc[UR10][R6.64], R19 ;  /* 0x000000130600b986 */ /* 0x0001e2000c10150a */
[----:B------:R-:W-:-:S03]  /*3e90*/  @!P5 IMAD.WIDE R10, R3, 0x2, R10 ;  /* 0x00000002030ad825 */ /* 0x000fc600078e020a */
[----:B--2---:R2:W-:Y:S01]  /*3ea0*/  @!P4 STG.E.U16 desc[UR10][R8.64], R21 ;  /* 0x000000150800c986 */ /* 0x0045e2000c10150a */
[--C-:B------:R-:W-:Y:S02]  /*3eb0*/  @!P2 IMAD R3, R26, UR9, R73.reuse ;  /* 0x000000091a03ac24 */ /* 0x100fe4000f8e0249 */
[----:B------:R-:W-:Y:S01]  /*3ec0*/  @!P6 IMAD R29, R24, UR9, R73 ;  /* 0x00000009181dec24 */ /* 0x000fe2000f8e0249 */
[----:B----4-:R4:W-:Y:S01]  /*3ed0*/  @!P5 STG.E.U16 desc[UR10][R10.64], R25 ;  /* 0x000000190a00d986 */ /* 0x0109e2000c10150a */
[----:B---3--:R-:W-:Y:S02]  /*3ee0*/  @!P2 IMAD.WIDE R14, R3, 0x2, R14 ;  /* 0x00000002030ea825 */ /* 0x008fe400078e020e */
[----:B------:R-:W3:Y:S01]  /*3ef0*/  @!P1 LDC.64 R2, c[0x0][0x390] ;  /* 0x0000e400ff029b82 */ /* 0x000ee20000000a00 */
[----:B0-----:R-:W-:Y:S01]  /*3f00*/  SHF.R.U32.HI R7, RZ, 0x7, R4 ;  /* 0x00000007ff077819 */ /* 0x001fe20000011604 */
[----:B-1----:R-:W-:Y:S01]  /*3f10*/  @!P6 IMAD.WIDE R12, R29, 0x2, R12 ;  /* 0x000000021d0ce825 */ /* 0x002fe200078e020c */
[----:B------:R-:W-:-:S02]  /*3f20*/  IADD3 R6, PT, PT, R74, 0x1e00, RZ ;  /* 0x00001e004a067810 */ /* 0x000fc40007ffe0ff */
[----:B--2---:R-:W-:Y:S01]  /*3f30*/  SHF.R.U32.HI R9, RZ, 0x7, R5 ;  /* 0x00000007ff097819 */ /* 0x004fe20000011605 */
[C---:B------:R-:W-:Y:S01]  /*3f40*/  VIADD R8, R74.reuse, 0x2200 ;  /* 0x000022004a087836 */ /* 0x040fe20000000000 */
[----:B------:R0:W-:Y:S01]  /*3f50*/  @!P6 STG.E.U16 desc[UR10][R12.64], R27 ;  /* 0x0000001b0c00e986 */ /* 0x0001e2000c10150a */
[----:B------:R-:W-:Y:S01]  /*3f60*/  LOP3.LUT R4, R74, 0x2400, RZ, 0xfc, !PT ;  /* 0x000024004a047812 */ /* 0x000fe200078efcff */
[----:B------:R-:W-:Y:S01]  /*3f70*/  @!P1 IMAD R5, R16, UR9, R73 ;  /* 0x0000000910059c24 */ /* 0x000fe2000f8e0249 */
[----:B----4-:R-:W-:Y:S01]  /*3f80*/  SHF.R.U32.HI R11, RZ, 0x7, R6 ;  /* 0x00000007ff0b7819 */ /* 0x010fe20000011606 */
[----:B------:R-:W-:Y:S01]  /*3f90*/  VIADD R20, R9, UR5 ;  /* 0x0000000509147c36 */ /* 0x000fe20008000000 */
[----:B------:R-:W-:Y:S01]  /*3fa0*/  SHF.R.U32.HI R29, RZ, 0x7, R4 ;  /* 0x00000007ff1d7819 */ /* 0x000fe20000011604 */
[----:B------:R-:W-:Y:S01]  /*3fb0*/  @!P2 STG.E.U16 desc[UR10][R14.64], R23 ;  /* 0x000000170e00a986 */ /* 0x000fe2000c10150a */
[----:B------:R-:W-:Y:S02]  /*3fc0*/  IADD3 R22, PT, PT, R11, UR5, RZ ;  /* 0x000000050b167c10 */ /* 0x000fe4000fffe0ff */
[----:B------:R-:W-:-:S02]  /*3fd0*/  ISETP.GE.OR P5, PT, R20, UR8, P0 ;  /* 0x0000000814007c0c */ /* 0x000fc400087a6670 */
[----:B------:R-:W-:Y:S02]  /*3fe0*/  ISETP.GE.OR P4, PT, R22, UR8, P0 ;  /* 0x0000000816007c0c */ /* 0x000fe40008786670 */
[----:B0-----:R-:W-:Y:S02]  /*3ff0*/  SHF.R.U32.HI R13, RZ, 0x7, R18 ;  /* 0x00000007ff0d7819 */ /* 0x001fe40000011612 */
[----:B------:R-:W-:Y:S02]  /*4000*/  IADD3 R18, PT, PT, R7, UR5, RZ ;  /* 0x0000000507127c10 */ /* 0x000fe4000fffe0ff */
[----:B------:R-:W-:Y:S01]  /*4010*/  SHF.R.U32.HI R27, RZ, 0x7, R8 ;  /* 0x00000007ff1b7819 */ /* 0x000fe20000011608 */
[----:B------:R-:W-:Y:S01]  /*4020*/  VIADD R24, R13, UR5 ;  /* 0x000000050d187c36 */ /* 0x000fe20008000000 */
[----:B------:R-:W-:Y:S01]  /*4030*/  ISETP.GE.OR P3, PT, R18, UR8, P0 ;  /* 0x0000000812007c0c */ /* 0x000fe20008766670 */
[----:B---3--:R-:W-:Y:S01]  /*4040*/  @!P1 IMAD.WIDE R2, R5, 0x2, R2 ;  /* 0x0000000205029825 */ /* 0x008fe200078e0202 */
[----:B------:R-:W-:-:S02]  /*4050*/  IADD3 R26, PT, PT, R27, UR5, RZ ;  /* 0x000000051b1a7c10 */ /* 0x000fc4000fffe0ff */
[----:B------:R-:W-:Y:S01]  /*4060*/  ISETP.GE.OR P6, PT, R24, UR8, P0 ;  /* 0x0000000818007c0c */ /* 0x000fe200087c6670 */
[--C-:B------:R-:W-:Y:S01]  /*4070*/  @!P4 IMAD R16, R11, 0x100, R0.reuse ;  /* 0x000001000b10c824 */ /* 0x100fe200078e0200 */
[----:B------:R-:W-:Y:S01]  /*4080*/  ISETP.GE.OR P2, PT, R26, UR8, P0 ;  /* 0x000000081a007c0c */ /* 0x000fe20008746670 */
[----:B-----5:R0:W-:Y:S01]  /*4090*/  @!P1 STG.E.U16 desc[UR10][R2.64], R17 ;  /* 0x0000001102009986 */ /* 0x0201e2000c10150a */
[----:B------:R-:W-:Y:S02]  /*40a0*/  IADD3 R28, PT, PT, R29, UR5, RZ ;  /* 0x000000051d1c7c10 */ /* 0x000fe4000fffe0ff */
[-C--:B------:R-:W-:Y:S01]  /*40b0*/  @!P5 LEA R21, R9, R0.reuse, 0x8 ;  /* 0x000000000915d211 */ /* 0x080fe200078e40ff */
[----:B------:R1:W-:Y:S01]  /*40c0*/  @!P4 LDS.U16 R23, [R16] ;  /* 0x000000001017c984 */ /* 0x0003e20000000400 */
[----:B------:R-:W-:Y:S01]  /*40d0*/  ISETP.GE.OR P1, PT, R28, UR8, P0 ;  /* 0x000000081c007c0c */ /* 0x000fe20008726670 */
[----:B------:R-:W-:Y:S01]  /*40e0*/  @!P3 IMAD R19, R7, 0x100, R0 ;  /* 0x000001000713b824 */ /* 0x000fe200078e0200 */
[----:B------:R-:W2:Y:S01]  /*40f0*/  @!P3 LDC.64 R4, c[0x0][0x390] ;  /* 0x0000e400ff04bb82 */ /* 0x000ea20000000a00 */
[----:B------:R-:W-:Y:S01]  /*4100*/  @!P3 IMAD R31, R18, UR9, R73 ;  /* 0x00000009121fbc24 */ /* 0x000fe2000f8e0249 */
[----:B------:R-:W-:Y:S01]  /*4110*/  @!P5 LDS.U16 R21, [R21] ;  /* 0x000000001515d984 */ /* 0x000fe20000000400 */
[----:B------:R-:W-:-:S02]  /*4120*/  @!P6 LEA R25, R13, R0, 0x8 ;  /* 0x000000000d19e211 */ /* 0x000fc400078e40ff */
[--C-:B------:R-:W-:Y:S01]  /*4130*/  @!P2 IMAD R27, R27, 0x100, R0.reuse ;  /* 0x000001001b1ba824 */ /* 0x100fe200078e0200 */
[----:B------:R-:W3:Y:S01]  /*4140*/  @!P3 LDS.U16 R19, [R19] ;  /* 0x000000001313b984 */ /* 0x000ee20000000400 */
[--C-:B0-----:R-:W-:Y:S01]  /*4150*/  @!P5 IMAD R3, R20, UR9, R73.reuse ;  /* 0x000000091403dc24 */ /* 0x101fe2000f8e0249 */
[----:B------:R-:W0:Y:S01]  /*4160*/  @!P5 LDC.64 R6, c[0x0][0x390] ;  /* 0x0000e400ff06db82 */ /* 0x000e220000000a00 */
[----:B------:R-:W-:Y:S01]  /*4170*/  @!P4 IMAD R17, R22, UR9, R73 ;  /* 0x000000091611cc24 */ /* 0x000fe2000f8e0249 */
[----:B------:R-:W4:Y:S01]  /*4180*/  @!P6 LDS.U16 R25, [R25] ;  /* 0x000000001919e984 */ /* 0x000f220000000400 */
[----:B------:R-:W-:Y:S01]  /*4190*/  @!P1 IMAD R29, R29, 0x100, R0 ;  /* 0x000001001d1d9824 */ /* 0x000fe200078e0200 */
[C---:B------:R-:W-:Y:S02]  /*41a0*/  IADD3 R2, PT, PT, R74.reuse, 0x2600, RZ ;  /* 0x000026004a027810 */ /* 0x040fe40007ffe0ff */
[----:B------:R-:W5:Y:S01]  /*41b0*/  @!P2 LDS.U16 R27, [R27] ;  /* 0x000000001b1ba984 */ /* 0x000f620000000400 */
[----:B-1----:R-:W-:Y:S01]  /*41c0*/  LOP3.LUT R16, R74, 0x2800, RZ, 0xfc, !PT ;  /* 0x000028004a107812 */ /* 0x002fe200078efcff */
[----:B------:R-:W1:Y:S02]  /*41d0*/  @!P6 LDC.64 R10, c[0x0][0x390] ;  /* 0x0000e400ff0aeb82 */ /* 0x000e640000000a00 */
[----:B------:R-:W5:Y:S06]  /*41e0*/  @!P1 LDS.U16 R29, [R29] ;  /* 0x000000001d1d9984 */ /* 0x000f6c0000000400 */
[----:B------:R-:W4:Y:S01]  /*41f0*/  @!P1 LDC.64 R14, c[0x0][0x390] ;  /* 0x0000e400ff0e9b82 */ /* 0x000f220000000a00 */
[----:B--2---:R-:W-:-:S04]  /*4200*/  @!P3 IMAD.WIDE R4, R31, 0x2, R4 ;  /* 0x000000021f04b825 */ /* 0x004fc800078e0204 */
[----:B------:R-:W-:-:S03]  /*4210*/  @!P2 IMAD R31, R26, UR9, R73 ;  /* 0x000000091a1fac24 */ /* 0x000fc6000f8e0249 */
[----:B------:R-:W2:Y:S01]  /*4220*/  @!P4 LDC.64 R8, c[0x0][0x390] ;  /* 0x0000e400ff08cb82 */ /* 0x000ea20000000a00 */
[----:B0-----:R-:W-:-:S04]  /*4230*/  @!P5 IMAD.WIDE R6, R3, 0x2, R6 ;  /* 0x000000020306d825 */ /* 0x001fc800078e0206 */
[----:B------:R-:W-:-:S03]  /*4240*/  @!P6 IMAD R3, R24, UR9, R73 ;  /* 0x000000091803ec24 */ /* 0x000fc6000f8e0249 */
[----:B------:R-:W0:Y:S01]  /*4250*/  @!P2 LDC.64 R12, c[0x0][0x390] ;  /* 0x0000e400ff0cab82 */ /* 0x000e220000000a00 */
[----:B-1----:R-:W-:-:S04]  /*4260*/  @!P6 IMAD.WIDE R10, R3, 0x2, R10 ;  /* 0x00000002030ae825 */ /* 0x002fc800078e020a */
[----:B------:R-:W-:Y:S01]  /*4270*/  @!P1 IMAD R3, R28, UR9, R73 ;  /* 0x000000091c039c24 */ /* 0x000fe2000f8e0249 */
[----:B---3--:R1:W-:Y:S03]  /*4280*/  @!P3 STG.E.U16 desc[UR10][R4.64], R19 ;  /* 0x000000130400b986 */ /* 0x0083e6000c10150a */
[----:B----4-:R-:W-:Y:S01]  /*4290*/  @!P1 IMAD.WIDE R14, R3, 0x2, R14 ;  /* 0x00000002030e9825 */ /* 0x010fe200078e020e */
[----:B------:R-:W-:Y:S01]  /*42a0*/  SHF.R.U32.HI R3, RZ, 0x7, R2 ;  /* 0x00000007ff037819 */ /* 0x000fe20000011602 */
[----:B------:R3:W-:Y:S01]  /*42b0*/  @!P5 STG.E.U16 desc[UR10][R6.64], R21 ;  /* 0x000000150600d986 */ /* 0x0007e2000c10150a */
[----:B------:R-:W-:Y:S01]  /*42c0*/  LOP3.LUT R2, R74, 0x2c00, RZ, 0xfc, !PT ;  /* 0x00002c004a027812 */ /* 0x000fe200078efcff */
[----:B--2---:R-:W-:Y:S01]  /*42d0*/  @!P4 IMAD.WIDE R8, R17, 0x2, R8 ;  /* 0x000000021108c825 */ /* 0x004fe200078e0208 */
[----:B-1----:R-:W-:-:S03]  /*42e0*/  SHF.R.U32.HI R5, RZ, 0x7, R16 ;  /* 0x00000007ff057819 */ /* 0x002fc60000011610 */
[C---:B------:R-:W-:Y:S01]  /*42f0*/  VIADD R4, R74.reuse, 0x2a00 ;  /* 0x00002a004a047836 */ /* 0x040fe20000000000 */
[----:B------:R1:W-:Y:S01]  /*4300*/  @!P4 STG.E.U16 desc[UR10][R8.64], R23 ;  /* 0x000000170800c986 */ /* 0x0003e2000c10150a */
[----:B------:R-:W-:Y:S01]  /*4310*/  VIADD R16, R3, UR5 ;  /* 0x0000000503107c36 */ /* 0x000fe20008000000 */
[----:B---3--:R-:W-:Y:S01]  /*4320*/  IADD3 R6, PT, PT, R74, 0x2e00, RZ ;  /* 0x00002e004a067810 */ /* 0x008fe20007ffe0ff */
[----:B0-----:R-:W-:Y:S01]  /*4330*/  @!P2 IMAD.WIDE R12, R31, 0x2, R12 ;  /* 0x000000021f0ca825 */ /* 0x001fe200078e020c */
[----:B------:R-:W-:Y:S01]  /*4340*/  SHF.R.U32.HI R7, RZ, 0x7, R4 ;  /* 0x00000007ff077819 */ /* 0x000fe20000011604 */
[----:B------:R0:W-:Y:S01]  /*4350*/  @!P6 STG.E.U16 desc[UR10][R10.64], R25 ;  /* 0x000000190a00e986 */ /* 0x0001e2000c10150a */
[----:B------:R-:W-:Y:S02]  /*4360*/  IADD3 R18, PT, PT, R5, UR5, RZ ;  /* 0x0000000505127c10 */ /* 0x000fe4000fffe0ff */
[----:B------:R-:W-:Y:S01]  /*4370*/  ISETP.GE.OR P4, PT, R16, UR8, P0 ;  /* 0x0000000810007c0c */ /* 0x000fe20008786670 */
[----:B------:R-:W-:Y:S01]  /*4380*/  VIADD R20, R7, UR5 ;  /* 0x0000000507147c36 */ /* 0x000fe20008000000 */
[----:B-----5:R2:W-:Y:S01]  /*4390*/  @!P2 STG.E.U16 desc[UR10][R12.64], R27 ;  /* 0x0000001b0c00a986 */ /* 0x0205e2000c10150a */
[----:B------:R-:W-:-:S02]  /*43a0*/  ISETP.GE.OR P3, PT, R18, UR8, P0 ;  /* 0x0000000812007c0c */ /* 0x000fc40008766670 */
[----:B-1----:R-:W-:Y:S01]  /*43b0*/  LOP3.LUT R8, R74, 0x3000, RZ, 0xfc, !PT ;  /* 0x000030004a087812 */ /* 0x002fe200078efcff */
[----:B------:R1:W-:Y:S01]  /*43c0*/  @!P1 STG.E.U16 desc[UR10][R14.64], R29 ;  /* 0x0000001d0e009986 */ /* 0x0003e2000c10150a */
[----:B------:R-:W-:Y:S02]  /*43d0*/  SHF.R.U32.HI R9, RZ, 0x7, R2 ;  /* 0x00000007ff097819 */ /* 0x000fe40000011602 */
[----:B0-----:R-:W-:Y:S02]  /*43e0*/  SHF.R.U32.HI R11, RZ, 0x7, R6 ;  /* 0x00000007ff0b7819 */ /* 0x001fe40000011606 */
[----:B------:R-:W-:Y:S02]  /*43f0*/  IADD3 R24, PT, PT, R9, UR5, RZ ;  /* 0x0000000509187c10 */ /* 0x000fe4000fffe0ff */
[----:B------:R-:W-:Y:S01]  /*4400*/  ISETP.GE.OR P2, PT, R20, UR8, P0 ;  /* 0x0000000814007c0c */ /* 0x000fe20008746670 */
[----:B------:R-:W-:Y:S01]  /*4410*/  VIADD R26, R11, UR5 ;  /* 0x000000050b1a7c36 */ /* 0x000fe20008000000 */
[----:B--2---:R-:W-:Y:S01]  /*4420*/  SHF.R.U32.HI R13, RZ, 0x7, R8 ;  /* 0x00000007ff0d7819 */ /* 0x004fe20000011608 */
[--C-:B------:R-:W-:Y:S01]  /*4430*/  @!P4 IMAD R17, R3, 0x100, R0.reuse ;  /* 0x000001000311c824 */ /* 0x100fe200078e0200 */
[----:B------:R-:W-:Y:S01]  /*4440*/  ISETP.GE.OR P1, PT, R24, UR8, P0 ;  /* 0x0000000818007c0c */ /* 0x000fe20008726670 */
[----:B------:R-:W0:Y:S01]  /*4450*/  @!P4 LDC.64 R2, c[0x0][0x390] ;  /* 0x0000e400ff02cb82 */ /* 0x000e220000000a00 */
[----:B------:R-:W-:Y:S01]  /*4460*/  IADD3 R28, PT, PT, R13, UR5, RZ ;  /* 0x000000050d1c7c10 */ /* 0x000fe2000fffe0ff */
[--C-:B------:R-:W-:Y:S01]  /*4470*/  @!P4 IMAD R27, R16, UR9, R73.reuse ;  /* 0x00000009101bcc24 */ /* 0x100fe2000f8e0249 */
[----:B------:R-:W-:Y:S01]  /*4480*/  ISETP.GE.OR P5, PT, R26, UR8, P0 ;  /* 0x000000081a007c0c */ /* 0x000fe200087a6670 */
[----:B------:R-:W2:Y:S01]  /*4490*/  @!P4 LDS.U16 R17, [R17] ;  /* 0x000000001111c984 */ /* 0x000ea20000000400 */
[----:B------:R-:W-:Y:S01]  /*44a0*/  ISETP.GE.OR P6, PT, R28, UR8, P0 ;  /* 0x000000081c007c0c */ /* 0x000fe200087c6670 */
[----:B-1----:R-:W-:Y:S01]  /*44b0*/  VIADD R14, R74, 0x3200 ;  /* 0x000032004a0e7836 */ /* 0x002fe20000000000 */
[-C--:B------:R-:W-:Y:S01]  /*44c0*/  @!P3 LEA R19, R5, R0.reuse, 0x8 ;  /* 0x000000000513b211 */ /* 0x080fe200078e40ff */
[--C-:B------:R-:W-:Y:S01]  /*44d0*/  @!P2 IMAD R29, R20, UR9, R73.reuse ;  /* 0x00000009141dac24 */ /* 0x100fe2000f8e0249 */
[-C--:B------:R-:W-:Y:S01]  /*44e0*/  @!P2 LEA R22, R7, R0.reuse, 0x8 ;  /* 0x000000000716a211 */ /* 0x080fe200078e40ff */
[----:B------:R-:W1:Y:S01]  /*44f0*/  @!P3 LDC.64 R4, c[0x0][0x390] ;  /* 0x0000e400ff04bb82 */ /* 0x000e620000000a00 */
[----:B------:R-:W-:Y:S01]  /*4500*/  LOP3.LUT R16, R74, 0x3800, RZ, 0xfc, !PT ;  /* 0x000038004a107812 */ /* 0x000fe200078efcff */
[----:B------:R-:W-:Y:S01]  /*4510*/  @!P1 IMAD R21, R9, 0x100, R0 ;  /* 0x0000010009159824 */ /* 0x000fe200078e0200 */
[----:B------:R-:W3:Y:S03]  /*4520*/  @!P3 LDS.U16 R19, [R19] ;  /* 0x000000001313b984 */ /* 0x000ee60000000400 */
[-C--:B------:R-:W-:Y:S01]  /*4530*/  @!P5 LEA R23, R11, R0.reuse, 0x8 ;  /* 0x000000000b17d211 */ /* 0x080fe200078e40ff */
[----:B------:R-:W4:Y:S01]  /*4540*/  @!P2 LDS.U16 R15, [R22] ;  /* 0x00000000160fa984 */ /* 0x000f220000000400 */
[----:B------:R-:W-:Y:S01]  /*4550*/  @!P6 LEA R25, R13, R0, 0x8 ;  /* 0x000000000d19e211 */ /* 0x000fe200078e40ff */
[----:B------:R-:W5:Y:S01]  /*4560*/  @!P2 LDC.64 R6, c[0x0][0x390] ;  /* 0x0000e400ff06ab82 */ /* 0x000f620000000a00 */
[----:B------:R-:W-:Y:S01]  /*4570*/  @!P6 IMAD R31, R28, UR9, R73 ;  /* 0x000000091c1fec24 */ /* 0x000fe2000f8e0249 */
[----:B------:R-:W4:Y:S01]  /*4580*/  @!P1 LDS.U16 R21, [R21] ;  /* 0x0000000015159984 */ /* 0x000f220000000400 */
[----:B0-----:R-:W-:-:S03]  /*4590*/  @!P4 IMAD.WIDE R2, R27, 0x2, R2 ;  /* 0x000000021b02c825 */ /* 0x001fc600078e0202 */
[----:B------:R-:W0:Y:S02]  /*45a0*/  @!P5 LDS.U16 R23, [R23] ;  /* 0x000000001717d984 */ /* 0x000e240000000400 */
[----:B------:R-:W3:Y:S01]  /*45b0*/  @!P1 LDC.64 R8, c[0x0][0x390] ;  /* 0x0000e400ff089b82 */ /* 0x000ee20000000a00 */
[----:B------:R-:W-:Y:S01]  /*45c0*/  @!P3 IMAD R27, R18, UR9, R73 ;  /* 0x00000009121bbc24 */ /* 0x000fe2000f8e0249 */
[----:B------:R-:W0:Y:S03]  /*45d0*/  @!P6 LDS.U16 R25, [R25] ;  /* 0x000000001919e984 */ /* 0x000e260000000400 */
[----:B-1----:R-:W-:-:S03]  /*45e0*/  @!P3 IMAD.WIDE R4, R27, 0x2, R4 ;  /* 0x000000021b04b825 */ /* 0x002fc600078e0204 */
[----:B------:R-:W1:Y:S01]  /*45f0*/  @!P5 LDC.64 R10, c[0x0][0x390] ;  /* 0x0000e400ff0adb82 */ /* 0x000e620000000a00 */
[----:B------:R-:W-:-:S07]  /*4600*/  @!P1 IMAD R27, R24, UR9, R73 ;  /* 0x00000009181b9c24 */ /* 0x000fce000f8e0249 */
[----:B------:R-:W0:Y:S01]  /*4610*/  @!P6 LDC.64 R12, c[0x0][0x390] ;  /* 0x0000e400ff0ceb82 */ /* 0x000e220000000a00 */
[----:B-----5:R-:W-:Y:S01]  /*4620*/  @!P2 IMAD.WIDE R6, R29, 0x2, R6 ;  /* 0x000000021d06a825 */ /* 0x020fe200078e0206 */
[----:B--2---:R2:W-:Y:S03]  /*4630*/  @!P4 STG.E.U16 desc[UR10][R2.64], R17 ;  /* 0x000000110200c986 */ /* 0x0045e6000c10150a */
[----:B------:R-:W-:Y:S02]  /*4640*/  @!P5 IMAD R29, R26, UR9, R73 ;  /* 0x000000091a1ddc24 */ /* 0x000fe4000f8e0249 */
[----:B---3--:R-:W-:Y:S01]  /*4650*/  @!P1 IMAD.WIDE R8, R27, 0x2, R8 ;  /* 0x000000021b089825 */ /* 0x008fe200078e0208 */
[----:B------:R3:W-:Y:S01]  /*4660*/  @!P3 STG.E.U16 desc[UR10][R4.64], R19 ;  /* 0x000000130400b986 */ /* 0x0007e2000c10150a */
[----:B--2---:R-:W-:-:S03]  /*4670*/  LOP3.LUT R2, R74, 0x3400, RZ, 0xfc, !PT ;  /* 0x000034004a027812 */ /* 0x004fc600078efcff */
[----:B----4-:R2:W-:Y:S01]  /*4680*/  @!P2 STG.E.U16 desc[UR10][R6.64], R15 ;  /* 0x0000000f0600a986 */ /* 0x0105e2000c10150a */
[----:B-1----:R-:W-:Y:S01]  /*4690*/  @!P5 IMAD.WIDE R10, R29, 0x2, R10 ;  /* 0x000000021d0ad825 */ /* 0x002fe200078e020a */
[----:B------:R-:W-:Y:S02]  /*46a0*/  SHF.R.U32.HI R3, RZ, 0x7, R14 ;  /* 0x00000007ff037819 */ /* 0x000fe4000001160e */
[----:B------:R1:W-:Y:S02]  /*46b0*/  @!P1 STG.E.U16 desc[UR10][R8.64], R21 ;  /* 0x0000001508009986 */ /* 0x0003e4000c10150a */
[----:B------:R-:W-:Y:S02]  /*46c0*/  IADD3 R14, PT, PT, R3, UR5, RZ ;  /* 0x00000005030e7c10 */ /* 0x000fe4000fffe0ff */
[C---:B---3--:R-:W-:Y:S01]  /*46d0*/  IADD3 R4, PT, PT, R74.reuse, 0x3600, RZ ;  /* 0x000036004a047810 */ /* 0x048fe20007ffe0ff */
[----:B0-----:R-:W-:Y:S01]  /*46e0*/  @!P6 IMAD.WIDE R12, R31, 0x2, R12 ;  /* 0x000000021f0ce825 */ /* 0x001fe200078e020c */
[----:B------:R-:W-:Y:S01]  /*46f0*/  SHF.R.U32.HI R5, RZ, 0x7, R2 ;  /* 0x00000007ff057819 */ /* 0x000fe20000011602 */
[----:B------:R0:W-:Y:S01]  /*4700*/  @!P5 STG.E.U16 desc[UR10][R10.64], R23 ;  /* 0x000000170a00d986 */ /* 0x0001e2000c10150a */
[C---:B--2---:R-:W-:Y:S01]  /*4710*/  LOP3.LUT R15, R74.reuse, 0x3c00, RZ, 0xfc, !PT ;  /* 0x00003c004a0f7812 */ /* 0x044fe200078efcff */
[C---:B------:R-:W-:Y:S01]  /*4720*/  VIADD R6, R74.reuse, 0x3a00 ;  /* 0x00003a004a067836 */ /* 0x040fe20000000000 */
[----:B------:R-:W-:Y:S01]  /*4730*/  SHF.R.U32.HI R7, RZ, 0x7, R4 ;  /* 0x00000007ff077819 */ /* 0x000fe20000011604 */
[----:B------:R2:W-:Y:S01]  /*4740*/  @!P6 STG.E.U16 desc[UR10][R12.64], R25 ;  /* 0x000000190c00e986 */ /* 0x0005e2000c10150a */
[----:B-1----:R-:W-:Y:S01]  /*4750*/  SHF.R.U32.HI R9, RZ, 0x7, R16 ;  /* 0x00000007ff097819 */ /* 0x002fe20000011610 */
[----:B------:R-:W-:Y:S01]  /*4760*/  VIADD R74, R74, 0x3e00 ;  /* 0x00003e004a4a7836 */ /* 0x000fe20000000000 */
[----:B------:R-:W-:-:S02]  /*4770*/  IADD3 R16, PT, PT, R5, UR5, RZ ;  /* 0x0000000505107c10 */ /* 0x000fc4000fffe0ff */
[----:B------:R-:W-:Y:S01]  /*4780*/  IADD3 R18, PT, PT, R7, UR5, RZ ;  /* 0x0000000507127c10 */ /* 0x000fe2000fffe0ff */
[----:B------:R-:W-:Y:S01]  /*4790*/  VIADD R20, R9, UR5 ;  /* 0x0000000509147c36 */ /* 0x000fe20008000000 */
[----:B------:R-:W-:Y:S02]  /*47a0*/  ISETP.GE.OR P6, PT, R14, UR8, P0 ;  /* 0x000000080e007c0c */ /* 0x000fe400087c6670 */
[----:B0-----:R-:W-:Y:S02]  /*47b0*/  SHF.R.U32.HI R11, RZ, 0x7, R6 ;  /* 0x00000007ff0b7819 */ /* 0x001fe40000011606 */
[----:B------:R-:W-:Y:S02]  /*47c0*/  ISETP.GE.OR P1, PT, R16, UR8, P0 ;  /* 0x0000000810007c0c */ /* 0x000fe40008726670 */
[----:B--2---:R-:W-:Y:S02]  /*47d0*/  SHF.R.U32.HI R13, RZ, 0x7, R15 ;  /* 0x00000007ff0d7819 */ /* 0x004fe4000001160f */
[----:B------:R-:W-:-:S02]  /*47e0*/  IADD3 R22, PT, PT, R11, UR5, RZ ;  /* 0x000000050b167c10 */ /* 0x000fc4000fffe0ff */
[----:B------:R-:W-:Y:S02]  /*47f0*/  IADD3 R24, PT, PT, R13, UR5, RZ ;  /* 0x000000050d187c10 */ /* 0x000fe4000fffe0ff */
[----:B------:R-:W-:Y:S01]  /*4800*/  ISETP.GE.OR P2, PT, R18, UR8, P0 ;  /* 0x0000000812007c0c */ /* 0x000fe20008746670 */
[----:B------:R-:W-:Y:S01]  /*4810*/  @!P6 IMAD R15, R3, 0x100, R0 ;  /* 0x00000100030fe824 */ /* 0x000fe200078e0200 */
[----:B------:R-:W-:Y:S01]  /*4820*/  ISETP.GE.OR P3, PT, R20, UR8, P0 ;  /* 0x0000000814007c0c */ /* 0x000fe20008766670 */
[----:B------:R-:W0:Y:S01]  /*4830*/  @!P6 LDC.64 R2, c[0x0][0x390] ;  /* 0x0000e400ff02eb82 */ /* 0x000e220000000a00 */
[----:B------:R-:W-:Y:S01]  /*4840*/  ISETP.GE.OR P4, PT, R22, UR8, P0 ;  /* 0x0000000816007c0c */ /* 0x000fe20008786670 */
[----:B------:R-:W-:Y:S01]  /*4850*/  @!P6 IMAD R27, R14, UR9, R73 ;  /* 0x000000090e1bec24 */ /* 0x000fe2000f8e0249 */
[----:B------:R-:W-:Y:S01]  /*4860*/  ISETP.GE.OR P5, PT, R24, UR8, P0 ;  /* 0x0000000818007c0c */ /* 0x000fe200087a6670 */
[----:B------:R-:W1:Y:S01]  /*4870*/  @!P6 LDS.U16 R15, [R15] ;  /* 0x000000000f0fe984 */ /* 0x000e620000000400 */
[----:B------:R-:W-:-:S02]  /*4880*/  @!P1 LEA R17, R5, R0, 0x8 ;  /* 0x0000000005119211 */ /* 0x000fc400078e40ff */
[----:B------:R-:W-:Y:S01]  /*4890*/  SHF.R.U32.HI R33, RZ, 0x7, R74 ;  /* 0x00000007ff217819 */ /* 0x000fe2000001164a */
[----:B------:R-:W2:Y:S02]  /*48a0*/  @!P1 LDC.64 R4, c[0x0][0x390] ;  /* 0x0000e400ff049b82 */ /* 0x000ea40000000a00 */
[-C--:B------:R-:W-:Y:S01]  /*48b0*/  @!P2 LEA R19, R7, R0.reuse, 0x8 ;  /* 0x000000000713a211 */ /* 0x080fe200078e40ff */
[----:B------:R-:W3:Y:S01]  /*48c0*/  @!P1 LDS.U16 R17, [R17] ;  /* 0x0000000011119984 */ /* 0x000ee20000000400 */
[----:B------:R-:W-:Y:S01]  /*48d0*/  @!P3 IMAD R21, R9, 0x100, R0 ;  /* 0x000001000915b824 */ /* 0x000fe200078e0200 */
[----:B------:R-:W-:Y:S01]  /*48e0*/  IADD3 R14, PT, PT, R33, UR5, RZ ;  /* 0x00000005210e7c10 */ /* 0x000fe2000fffe0ff */
[--C-:B------:R-:W-:Y:S01]  /*48f0*/  @!P2 IMAD R29, R18, UR9, R73.reuse ;  /* 0x00000009121dac24 */ /* 0x100fe2000f8e0249 */
[-C--:B------:R-:W-:Y:S01]  /*4900*/  @!P4 LEA R23, R11, R0.reuse, 0x8 ;  /* 0x000000000b17c211 */ /* 0x080fe200078e40ff */
[----:B------:R-:W4:Y:S01]  /*4910*/  @!P2 LDS.U16 R19, [R19] ;  /* 0x000000001313a984 */ /* 0x000f220000000400 */
[----:B------:R-:W-:Y:S01]  /*4920*/  @!P5 LEA R25, R13, R0, 0x8 ;  /* 0x000000000d19d211 */ /* 0x000fe200078e40ff */
[----:B------:R-:W5:Y:S01]  /*4930*/  @!P2 LDC.64 R6, c[0x0][0x390] ;  /* 0x0000e400ff06ab82 */ /* 0x000f620000000a00 */
[----:B------:R-:W-:Y:S01]  /*4940*/  ISETP.GE.OR P0, PT, R14, UR8, P0 ;  /* 0x000000080e007c0c */ /* 0x000fe20008706670 */
[----:B------:R-:W4:Y:S01]  /*4950*/  @!P3 LDS.U16 R21, [R21] ;  /* 0x000000001515b984 */ /* 0x000f220000000400 */
[----:B------:R-:W-:-:S03]  /*4960*/  @!P5 IMAD R31, R24, UR9, R73 ;  /* 0x00000009181fdc24 */ /* 0x000fc6000f8e0249 */
[----:B------:R-:W4:Y:S01]  /*4970*/  @!P4 LDS.U16 R23, [R23] ;  /* 0x000000001717c984 */ /* 0x000f220000000400 */
[----:B0-----:R-:W-:Y:S01]  /*4980*/  @!P6 IMAD.WIDE R2, R27, 0x2, R2 ;  /* 0x000000021b02e825 */ /* 0x001fe200078e0202 */
[----:B------:R-:W0:Y:S02]  /*4990*/  @!P3 LDC.64 R8, c[0x0][0x390] ;  /* 0x0000e400ff08bb82 */ /* 0x000e240000000a00 */
[----:B------:R-:W4:Y:S01]  /*49a0*/  @!P5 LDS.U16 R25, [R25] ;  /* 0x000000001919d984 */ /* 0x000f220000000400 */
[----:B------:R-:W-:-:S04]  /*49b0*/  @!P1 IMAD R27, R16, UR9, R73 ;  /* 0x00000009101b9c24 */ /* 0x000fc8000f8e0249 */
[----:B--2---:R-:W-:Y:S01]  /*49c0*/  @!P1 IMAD.WIDE R4, R27, 0x2, R4 ;  /* 0x000000021b049825 */ /* 0x004fe200078e0204 */
[----:B------:R-:W2:Y:S03]  /*49d0*/  @!P4 LDC.64 R10, c[0x0][0x390] ;  /* 0x0000e400ff0acb82 */ /* 0x000ea60000000a00 */
[----:B------:R-:W-:-:S05]  /*49e0*/  @!P3 IMAD R27, R20, UR9, R73 ;  /* 0x00000009141bbc24 */ /* 0x000fca000f8e0249 */
[----:B------:R-:W2:Y:S01]  /*49f0*/  @!P5 LDC.64 R12, c[0x0][0x390] ;  /* 0x0000e400ff0cdb82 */ /* 0x000ea20000000a00 */
[----:B-----5:R-:W-:Y:S01]  /*4a00*/  @!P2 IMAD.WIDE R6, R29, 0x2, R6 ;  /* 0x000000021d06a825 */ /* 0x020fe200078e0206 */
[----:B-1----:R1:W-:Y:S03]  /*4a10*/  @!P6 STG.E.U16 desc[UR10][R2.64], R15 ;  /* 0x0000000f0200e986 */ /* 0x0023e6000c10150a */
[----:B------:R-:W-:Y:S02]  /*4a20*/  @!P4 IMAD R29, R22, UR9, R73 ;  /* 0x00000009161dcc24 */ /* 0x000fe4000f8e0249 */
[----:B0-----:R-:W-:Y:S01]  /*4a30*/  @!P3 IMAD.WIDE R8, R27, 0x2, R8 ;  /* 0x000000021b08b825 */ /* 0x001fe200078e0208 */
[----:B---3--:R1:W-:Y:S04]  /*4a40*/  @!P1 STG.E.U16 desc[UR10][R4.64], R17 ;  /* 0x0000001104009986 */ /* 0x0083e8000c10150a */
[----:B----4-:R1:W-:Y:S01]  /*4a50*/  @!P2 STG.E.U16 desc[UR10][R6.64], R19 ;  /* 0x000000130600a986 */ /* 0x0103e2000c10150a */
[----:B--2---:R-:W-:-:S03]  /*4a60*/  @!P4 IMAD.WIDE R10, R29, 0x2, R10 ;  /* 0x000000021d0ac825 */ /* 0x004fc600078e020a */
[----:B------:R1:W-:Y:S04]  /*4a70*/  @!P3 STG.E.U16 desc[UR10][R8.64], R21 ;  /* 0x000000150800b986 */ /* 0x0003e8000c10150a */
[----:B------:R1:W-:Y:S01]  /*4a80*/  @!P4 STG.E.U16 desc[UR10][R10.64], R23 ;  /* 0x000000170a00c986 */ /* 0x0003e2000c10150a */
[----:B------:R-:W-:-:S05]  /*4a90*/  @!P5 IMAD.WIDE R12, R31, 0x2, R12 ;  /* 0x000000021f0cd825 */ /* 0x000fca00078e020c */
[----:B------:R1:W-:Y:S01]  /*4aa0*/  @!P5 STG.E.U16 desc[UR10][R12.64], R25 ;  /* 0x000000190c00d986 */ /* 0x0003e2000c10150a */
[----:B------:R-:W-:Y:S05]  /*4ab0*/  @P0 EXIT ;  /* 0x000000000000094d */ /* 0x000fea0003800000 */
[----:B-1----:R-:W-:Y:S01]  /*4ac0*/  LEA R5, R33, R0, 0x8 ;  /* 0x0000000021057211 */ /* 0x002fe200078e40ff */
[----:B------:R-:W0:Y:S01]  /*4ad0*/  LDC.64 R2, c[0x0][0x390] ;  /* 0x0000e400ff027b82 */ /* 0x000e220000000a00 */
[----:B------:R-:W-:-:S04]  /*4ae0*/  IMAD R73, R14, UR9, R73 ;  /* 0x000000090e497c24 */ /* 0x000fc8000f8e0249 */
[----:B------:R-:W1:Y:S01]  /*4af0*/  LDS.U16 R5, [R5] ;  /* 0x0000000005057984 */ /* 0x000e620000000400 */
[----:B0-----:R-:W-:-:S05]  /*4b00*/  IMAD.WIDE R2, R73, 0x2, R2 ;  /* 0x0000000249027825 */ /* 0x001fca00078e0202 */
[----:B-1----:R-:W-:Y:S01]  /*4b10*/  STG.E.U16 desc[UR10][R2.64], R5 ;  /* 0x0000000502007986 */ /* 0x002fe2000c10150a */
[----:B------:R-:W-:Y:S05]  /*4b20*/  EXIT ;  /* 0x000000000000794d */ /* 0x000fea0003800000 */
.L_x_4:
[----:B------:R-:W-:-:S00]  /*4b30*/  BRA `(.L_x_4) ;  /* 0xfffffffc00fc7947 */ /* 0x000fc0000383ffff */
[----:B------:R-:W-:-:S00]  /*4b40*/  NOP ;  /* 0x0000000000007918 */ /* 0x000fc00000000000 */
        /* <DEDUP_REMOVED lines=11> */
.L_x_5:


//--------------------- .nv.shared._Z11matmul_wmmaPK6__halfS1_PS_iiiff --------------------------
	.section	.nv.shared._Z11matmul_wmmaPK6__halfS1_PS_iiiff,"aw",@nobits
	.sectionflags	@""
	.align	2
.nv.shared._Z11matmul_wmmaPK6__halfS1_PS_iiiff:
	.zero		50176


//--------------------- .nv.shared.reserved.0     --------------------------
	.section	.nv.shared.reserved.0,"aw",@nobits
	.weak		__nv_reservedSMEM_offset_0_alias
	.size		__nv_reservedSMEM_offset_0_alias, 0, 64
	.other		__nv_reservedSMEM_offset_0_alias,@"STO_CUDA_RESERVED_SHARED STV_DEFAULT"
__nv_reservedSMEM_offset_0_alias:
	.zero		0
	.zero		64


//--------------------- .nv.constant0._Z11matmul_wmmaPK6__halfS1_PS_iiiff --------------------------
	.section	.nv.constant0._Z11matmul_wmmaPK6__halfS1_PS_iiiff,"a",@progbits
	.sectionflags	@""
	.align	4
.nv.constant0._Z11matmul_wmmaPK6__halfS1_PS_iiiff:
	.zero		940


//--------------------- SYMBOLS --------------------------

	.type		.nv.reservedSmem.offset0,@object
	.size		.nv.reservedSmem.offset0,0x4
	.type		.nv.reservedSmem.cap,@object
	.size		.nv.reservedSmem.cap,0x4
